//
// Generated by NVIDIA NVVM Compiler
//
// Compiler Build ID: CL-36424714
// Cuda compilation tools, release 13.0, V13.0.88
// Based on NVVM 20.0.0
//

.version 9.0
.target sm_100
.address_size 64

	// .globl	_Z13simple_kernelPKfS0_Pfii
// _ZZ13simple_kernelPKfS0_PfiiE1L has been demoted
// _ZZ13simple_kernelPKfS0_PfiiE1R has been demoted
// _ZZ11fast_kernelILi64ELi8EEvPK6float4S2_PfiiE8A_shared has been demoted
// _ZZ11fast_kernelILi64ELi8EEvPK6float4S2_PfiiE8B_shared has been demoted

.visible .entry _Z13simple_kernelPKfS0_Pfii(
	.param .u64 .ptr .align 1 _Z13simple_kernelPKfS0_Pfii_param_0,
	.param .u64 .ptr .align 1 _Z13simple_kernelPKfS0_Pfii_param_1,
	.param .u64 .ptr .align 1 _Z13simple_kernelPKfS0_Pfii_param_2,
	.param .u32 _Z13simple_kernelPKfS0_Pfii_param_3,
	.param .u32 _Z13simple_kernelPKfS0_Pfii_param_4
)
{
	.reg .pred 	%p<8>;
	.reg .b32 	%r<93>;
	.reg .b32 	%f<368>;
	.reg .b64 	%rd<48>;
	// demoted variable
	.shared .align 4 .b8 _ZZ13simple_kernelPKfS0_PfiiE1L[1024];
	// demoted variable
	.shared .align 4 .b8 _ZZ13simple_kernelPKfS0_PfiiE1R[1024];
	ld.param.u32 	%r28, [_Z13simple_kernelPKfS0_Pfii_param_3];
	ld.param.u32 	%r29, [_Z13simple_kernelPKfS0_Pfii_param_4];
	mov.u32 	%r1, %ctaid.z;
	rem.u32 	%r30, %r1, %r29;
	mul.lo.s32 	%r31, %r28, %r28;
	mul.lo.s32 	%r2, %r31, %r30;
	sub.s32 	%r32, %r1, %r30;
	mad.lo.s32 	%r3, %r31, %r32, %r2;
	mov.u32 	%r33, %ctaid.x;
	shl.b32 	%r34, %r33, 4;
	mov.u32 	%r4, %tid.x;
	add.s32 	%r5, %r34, %r4;
	mov.u32 	%r35, %ctaid.y;
	shl.b32 	%r6, %r35, 4;
	mov.u32 	%r7, %tid.y;
	add.s32 	%r8, %r6, %r7;
	shr.s32 	%r36, %r28, 31;
	shr.u32 	%r37, %r36, 28;
	add.s32 	%r38, %r28, %r37;
	shr.s32 	%r9, %r38, 4;
	setp.lt.s32 	%p1, %r28, 16;
	mov.f32 	%f367, 0f00000000;
	@%p1 bra 	$L__BB0_9;
	mad.lo.s32 	%r40, %r28, %r8, %r4;
	add.s32 	%r10, %r40, %r3;
	shl.b32 	%r41, %r7, 6;
	mov.u32 	%r42, _ZZ13simple_kernelPKfS0_PfiiE1L;
	add.s32 	%r11, %r42, %r41;
	mad.lo.s32 	%r43, %r28, %r5, %r7;
	add.s32 	%r12, %r43, %r2;
	mov.u32 	%r44, _ZZ13simple_kernelPKfS0_PfiiE1R;
	shl.b32 	%r45, %r4, 2;
	add.s32 	%r14, %r44, %r45;
	add.s32 	%r13, %r14, %r41;
	add.s32 	%r46, %r9, -1;
	setp.lt.u32 	%p2, %r46, 3;
	mov.f32 	%f367, 0f00000000;
	mov.b32 	%r92, 0;
	@%p2 bra 	$L__BB0_4;
	and.b32  	%r92, %r9, 134217724;
	neg.s32 	%r89, %r92;
	mad.lo.s32 	%r49, %r1, %r28, %r7;
	add.s32 	%r50, %r49, %r6;
	mad.lo.s32 	%r51, %r28, %r50, %r4;
	add.s32 	%r88, %r51, 32;
	mov.f32 	%f367, 0f00000000;
	mov.b32 	%r90, 0;
$L__BB0_3:
	.pragma "nounroll";
	ld.param.u64 	%rd44, [_Z13simple_kernelPKfS0_Pfii_param_1];
	ld.param.u64 	%rd41, [_Z13simple_kernelPKfS0_Pfii_param_0];
	shl.b32 	%r52, %r90, 4;
	add.s32 	%r53, %r88, -32;
	cvta.to.global.u64 	%rd4, %rd41;
	mul.wide.u32 	%rd5, %r53, 4;
	add.s64 	%rd6, %rd4, %rd5;
	ld.global.f32 	%f14, [%rd6];
	add.s32 	%r56, %r11, %r45;
	st.shared.f32 	[%r56], %f14;
	add.s32 	%r57, %r12, %r52;
	cvta.to.global.u64 	%rd7, %rd44;
	mul.wide.u32 	%rd8, %r57, 4;
	add.s64 	%rd9, %rd7, %rd8;
	ld.global.f32 	%f15, [%rd9];
	st.shared.f32 	[%r13], %f15;
	bar.sync 	0;
	ld.shared.f32 	%f16, [%r11];
	ld.shared.f32 	%f17, [%r14];
	fma.rn.f32 	%f18, %f16, %f17, %f367;
	ld.shared.f32 	%f19, [%r11+4];
	ld.shared.f32 	%f20, [%r14+64];
	fma.rn.f32 	%f21, %f19, %f20, %f18;
	ld.shared.f32 	%f22, [%r11+8];
	ld.shared.f32 	%f23, [%r14+128];
	fma.rn.f32 	%f24, %f22, %f23, %f21;
	ld.shared.f32 	%f25, [%r11+12];
	ld.shared.f32 	%f26, [%r14+192];
	fma.rn.f32 	%f27, %f25, %f26, %f24;
	ld.shared.f32 	%f28, [%r11+16];
	ld.shared.f32 	%f29, [%r14+256];
	fma.rn.f32 	%f30, %f28, %f29, %f27;
	ld.shared.f32 	%f31, [%r11+20];
	ld.shared.f32 	%f32, [%r14+320];
	fma.rn.f32 	%f33, %f31, %f32, %f30;
	ld.shared.f32 	%f34, [%r11+24];
	ld.shared.f32 	%f35, [%r14+384];
	fma.rn.f32 	%f36, %f34, %f35, %f33;
	ld.shared.f32 	%f37, [%r11+28];
	ld.shared.f32 	%f38, [%r14+448];
	fma.rn.f32 	%f39, %f37, %f38, %f36;
	ld.shared.f32 	%f40, [%r11+32];
	ld.shared.f32 	%f41, [%r14+512];
	fma.rn.f32 	%f42, %f40, %f41, %f39;
	ld.shared.f32 	%f43, [%r11+36];
	ld.shared.f32 	%f44, [%r14+576];
	fma.rn.f32 	%f45, %f43, %f44, %f42;
	ld.shared.f32 	%f46, [%r11+40];
	ld.shared.f32 	%f47, [%r14+640];
	fma.rn.f32 	%f48, %f46, %f47, %f45;
	ld.shared.f32 	%f49, [%r11+44];
	ld.shared.f32 	%f50, [%r14+704];
	fma.rn.f32 	%f51, %f49, %f50, %f48;
	ld.shared.f32 	%f52, [%r11+48];
	ld.shared.f32 	%f53, [%r14+768];
	fma.rn.f32 	%f54, %f52, %f53, %f51;
	ld.shared.f32 	%f55, [%r11+52];
	ld.shared.f32 	%f56, [%r14+832];
	fma.rn.f32 	%f57, %f55, %f56, %f54;
	ld.shared.f32 	%f58, [%r11+56];
	ld.shared.f32 	%f59, [%r14+896];
	fma.rn.f32 	%f60, %f58, %f59, %f57;
	ld.shared.f32 	%f61, [%r11+60];
	ld.shared.f32 	%f62, [%r14+960];
	fma.rn.f32 	%f63, %f61, %f62, %f60;
	bar.sync 	0;
	add.s32 	%r58, %r88, -16;
	mul.wide.u32 	%rd10, %r58, 4;
	add.s64 	%rd11, %rd4, %rd10;
	ld.global.f32 	%f64, [%rd11];
	st.shared.f32 	[%r56], %f64;
	add.s32 	%r59, %r57, 16;
	mul.wide.u32 	%rd12, %r59, 4;
	add.s64 	%rd13, %rd7, %rd12;
	ld.global.f32 	%f65, [%rd13];
	st.shared.f32 	[%r13], %f65;
	bar.sync 	0;
	ld.shared.f32 	%f66, [%r11];
	ld.shared.f32 	%f67, [%r14];
	fma.rn.f32 	%f68, %f66, %f67, %f63;
	ld.shared.f32 	%f69, [%r11+4];
	ld.shared.f32 	%f70, [%r14+64];
	fma.rn.f32 	%f71, %f69, %f70, %f68;
	ld.shared.f32 	%f72, [%r11+8];
	ld.shared.f32 	%f73, [%r14+128];
	fma.rn.f32 	%f74, %f72, %f73, %f71;
	ld.shared.f32 	%f75, [%r11+12];
	ld.shared.f32 	%f76, [%r14+192];
	fma.rn.f32 	%f77, %f75, %f76, %f74;
	ld.shared.f32 	%f78, [%r11+16];
	ld.shared.f32 	%f79, [%r14+256];
	fma.rn.f32 	%f80, %f78, %f79, %f77;
	ld.shared.f32 	%f81, [%r11+20];
	ld.shared.f32 	%f82, [%r14+320];
	fma.rn.f32 	%f83, %f81, %f82, %f80;
	ld.shared.f32 	%f84, [%r11+24];
	ld.shared.f32 	%f85, [%r14+384];
	fma.rn.f32 	%f86, %f84, %f85, %f83;
	ld.shared.f32 	%f87, [%r11+28];
	ld.shared.f32 	%f88, [%r14+448];
	fma.rn.f32 	%f89, %f87, %f88, %f86;
	ld.shared.f32 	%f90, [%r11+32];
	ld.shared.f32 	%f91, [%r14+512];
	fma.rn.f32 	%f92, %f90, %f91, %f89;
	ld.shared.f32 	%f93, [%r11+36];
	ld.shared.f32 	%f94, [%r14+576];
	fma.rn.f32 	%f95, %f93, %f94, %f92;
	ld.shared.f32 	%f96, [%r11+40];
	ld.shared.f32 	%f97, [%r14+640];
	fma.rn.f32 	%f98, %f96, %f97, %f95;
	ld.shared.f32 	%f99, [%r11+44];
	ld.shared.f32 	%f100, [%r14+704];
	fma.rn.f32 	%f101, %f99, %f100, %f98;
	ld.shared.f32 	%f102, [%r11+48];
	ld.shared.f32 	%f103, [%r14+768];
	fma.rn.f32 	%f104, %f102, %f103, %f101;
	ld.shared.f32 	%f105, [%r11+52];
	ld.shared.f32 	%f106, [%r14+832];
	fma.rn.f32 	%f107, %f105, %f106, %f104;
	ld.shared.f32 	%f108, [%r11+56];
	ld.shared.f32 	%f109, [%r14+896];
	fma.rn.f32 	%f110, %f108, %f109, %f107;
	ld.shared.f32 	%f111, [%r11+60];
	ld.shared.f32 	%f112, [%r14+960];
	fma.rn.f32 	%f113, %f111, %f112, %f110;
	bar.sync 	0;
	add.s32 	%r60, %r88, 16;
	mul.wide.u32 	%rd14, %r88, 4;
	add.s64 	%rd15, %rd4, %rd14;
	ld.global.f32 	%f114, [%rd15];
	st.shared.f32 	[%r56], %f114;
	add.s32 	%r61, %r57, 32;
	mul.wide.u32 	%rd16, %r61, 4;
	add.s64 	%rd17, %rd7, %rd16;
	ld.global.f32 	%f115, [%rd17];
	st.shared.f32 	[%r13], %f115;
	bar.sync 	0;
	ld.shared.f32 	%f116, [%r11];
	ld.shared.f32 	%f117, [%r14];
	fma.rn.f32 	%f118, %f116, %f117, %f113;
	ld.shared.f32 	%f119, [%r11+4];
	ld.shared.f32 	%f120, [%r14+64];
	fma.rn.f32 	%f121, %f119, %f120, %f118;
	ld.shared.f32 	%f122, [%r11+8];
	ld.shared.f32 	%f123, [%r14+128];
	fma.rn.f32 	%f124, %f122, %f123, %f121;
	ld.shared.f32 	%f125, [%r11+12];
	ld.shared.f32 	%f126, [%r14+192];
	fma.rn.f32 	%f127, %f125, %f126, %f124;
	ld.shared.f32 	%f128, [%r11+16];
	ld.shared.f32 	%f129, [%r14+256];
	fma.rn.f32 	%f130, %f128, %f129, %f127;
	ld.shared.f32 	%f131, [%r11+20];
	ld.shared.f32 	%f132, [%r14+320];
	fma.rn.f32 	%f133, %f131, %f132, %f130;
	ld.shared.f32 	%f134, [%r11+24];
	ld.shared.f32 	%f135, [%r14+384];
	fma.rn.f32 	%f136, %f134, %f135, %f133;
	ld.shared.f32 	%f137, [%r11+28];
	ld.shared.f32 	%f138, [%r14+448];
	fma.rn.f32 	%f139, %f137, %f138, %f136;
	ld.shared.f32 	%f140, [%r11+32];
	ld.shared.f32 	%f141, [%r14+512];
	fma.rn.f32 	%f142, %f140, %f141, %f139;
	ld.shared.f32 	%f143, [%r11+36];
	ld.shared.f32 	%f144, [%r14+576];
	fma.rn.f32 	%f145, %f143, %f144, %f142;
	ld.shared.f32 	%f146, [%r11+40];
	ld.shared.f32 	%f147, [%r14+640];
	fma.rn.f32 	%f148, %f146, %f147, %f145;
	ld.shared.f32 	%f149, [%r11+44];
	ld.shared.f32 	%f150, [%r14+704];
	fma.rn.f32 	%f151, %f149, %f150, %f148;
	ld.shared.f32 	%f152, [%r11+48];
	ld.shared.f32 	%f153, [%r14+768];
	fma.rn.f32 	%f154, %f152, %f153, %f151;
	ld.shared.f32 	%f155, [%r11+52];
	ld.shared.f32 	%f156, [%r14+832];
	fma.rn.f32 	%f157, %f155, %f156, %f154;
	ld.shared.f32 	%f158, [%r11+56];
	ld.shared.f32 	%f159, [%r14+896];
	fma.rn.f32 	%f160, %f158, %f159, %f157;
	ld.shared.f32 	%f161, [%r11+60];
	ld.shared.f32 	%f162, [%r14+960];
	fma.rn.f32 	%f163, %f161, %f162, %f160;
	bar.sync 	0;
	mul.wide.u32 	%rd18, %r60, 4;
	add.s64 	%rd19, %rd4, %rd18;
	ld.global.f32 	%f164, [%rd19];
	st.shared.f32 	[%r56], %f164;
	add.s32 	%r62, %r57, 48;
	mul.wide.u32 	%rd20, %r62, 4;
	add.s64 	%rd21, %rd7, %rd20;
	ld.global.f32 	%f165, [%rd21];
	st.shared.f32 	[%r13], %f165;
	bar.sync 	0;
	ld.shared.f32 	%f166, [%r11];
	ld.shared.f32 	%f167, [%r14];
	fma.rn.f32 	%f168, %f166, %f167, %f163;
	ld.shared.f32 	%f169, [%r11+4];
	ld.shared.f32 	%f170, [%r14+64];
	fma.rn.f32 	%f171, %f169, %f170, %f168;
	ld.shared.f32 	%f172, [%r11+8];
	ld.shared.f32 	%f173, [%r14+128];
	fma.rn.f32 	%f174, %f172, %f173, %f171;
	ld.shared.f32 	%f175, [%r11+12];
	ld.shared.f32 	%f176, [%r14+192];
	fma.rn.f32 	%f177, %f175, %f176, %f174;
	ld.shared.f32 	%f178, [%r11+16];
	ld.shared.f32 	%f179, [%r14+256];
	fma.rn.f32 	%f180, %f178, %f179, %f177;
	ld.shared.f32 	%f181, [%r11+20];
	ld.shared.f32 	%f182, [%r14+320];
	fma.rn.f32 	%f183, %f181, %f182, %f180;
	ld.shared.f32 	%f184, [%r11+24];
	ld.shared.f32 	%f185, [%r14+384];
	fma.rn.f32 	%f186, %f184, %f185, %f183;
	ld.shared.f32 	%f187, [%r11+28];
	ld.shared.f32 	%f188, [%r14+448];
	fma.rn.f32 	%f189, %f187, %f188, %f186;
	ld.shared.f32 	%f190, [%r11+32];
	ld.shared.f32 	%f191, [%r14+512];
	fma.rn.f32 	%f192, %f190, %f191, %f189;
	ld.shared.f32 	%f193, [%r11+36];
	ld.shared.f32 	%f194, [%r14+576];
	fma.rn.f32 	%f195, %f193, %f194, %f192;
	ld.shared.f32 	%f196, [%r11+40];
	ld.shared.f32 	%f197, [%r14+640];
	fma.rn.f32 	%f198, %f196, %f197, %f195;
	ld.shared.f32 	%f199, [%r11+44];
	ld.shared.f32 	%f200, [%r14+704];
	fma.rn.f32 	%f201, %f199, %f200, %f198;
	ld.shared.f32 	%f202, [%r11+48];
	ld.shared.f32 	%f203, [%r14+768];
	fma.rn.f32 	%f204, %f202, %f203, %f201;
	ld.shared.f32 	%f205, [%r11+52];
	ld.shared.f32 	%f206, [%r14+832];
	fma.rn.f32 	%f207, %f205, %f206, %f204;
	ld.shared.f32 	%f208, [%r11+56];
	ld.shared.f32 	%f209, [%r14+896];
	fma.rn.f32 	%f210, %f208, %f209, %f207;
	ld.shared.f32 	%f211, [%r11+60];
	ld.shared.f32 	%f212, [%r14+960];
	fma.rn.f32 	%f367, %f211, %f212, %f210;
	bar.sync 	0;
	add.s32 	%r90, %r90, 4;
	add.s32 	%r89, %r89, 4;
	add.s32 	%r88, %r88, 64;
	setp.ne.s32 	%p3, %r89, 0;
	@%p3 bra 	$L__BB0_3;
$L__BB0_4:
	and.b32  	%r25, %r9, 3;
	setp.eq.s32 	%p4, %r25, 0;
	@%p4 bra 	$L__BB0_9;
	setp.eq.s32 	%p5, %r25, 1;
	@%p5 bra 	$L__BB0_7;
	ld.param.u64 	%rd45, [_Z13simple_kernelPKfS0_Pfii_param_1];
	ld.param.u64 	%rd42, [_Z13simple_kernelPKfS0_Pfii_param_0];
	shl.b32 	%r63, %r92, 4;
	add.s32 	%r64, %r10, %r63;
	cvta.to.global.u64 	%rd22, %rd42;
	mul.wide.u32 	%rd23, %r64, 4;
	add.s64 	%rd24, %rd22, %rd23;
	ld.global.f32 	%f214, [%rd24];
	add.s32 	%r67, %r11, %r45;
	st.shared.f32 	[%r67], %f214;
	add.s32 	%r68, %r12, %r63;
	cvta.to.global.u64 	%rd25, %rd45;
	mul.wide.u32 	%rd26, %r68, 4;
	add.s64 	%rd27, %rd25, %rd26;
	ld.global.f32 	%f215, [%rd27];
	st.shared.f32 	[%r13], %f215;
	bar.sync 	0;
	ld.shared.f32 	%f216, [%r11];
	ld.shared.f32 	%f217, [%r14];
	fma.rn.f32 	%f218, %f216, %f217, %f367;
	ld.shared.f32 	%f219, [%r11+4];
	ld.shared.f32 	%f220, [%r14+64];
	fma.rn.f32 	%f221, %f219, %f220, %f218;
	ld.shared.f32 	%f222, [%r11+8];
	ld.shared.f32 	%f223, [%r14+128];
	fma.rn.f32 	%f224, %f222, %f223, %f221;
	ld.shared.f32 	%f225, [%r11+12];
	ld.shared.f32 	%f226, [%r14+192];
	fma.rn.f32 	%f227, %f225, %f226, %f224;
	ld.shared.f32 	%f228, [%r11+16];
	ld.shared.f32 	%f229, [%r14+256];
	fma.rn.f32 	%f230, %f228, %f229, %f227;
	ld.shared.f32 	%f231, [%r11+20];
	ld.shared.f32 	%f232, [%r14+320];
	fma.rn.f32 	%f233, %f231, %f232, %f230;
	ld.shared.f32 	%f234, [%r11+24];
	ld.shared.f32 	%f235, [%r14+384];
	fma.rn.f32 	%f236, %f234, %f235, %f233;
	ld.shared.f32 	%f237, [%r11+28];
	ld.shared.f32 	%f238, [%r14+448];
	fma.rn.f32 	%f239, %f237, %f238, %f236;
	ld.shared.f32 	%f240, [%r11+32];
	ld.shared.f32 	%f241, [%r14+512];
	fma.rn.f32 	%f242, %f240, %f241, %f239;
	ld.shared.f32 	%f243, [%r11+36];
	ld.shared.f32 	%f244, [%r14+576];
	fma.rn.f32 	%f245, %f243, %f244, %f242;
	ld.shared.f32 	%f246, [%r11+40];
	ld.shared.f32 	%f247, [%r14+640];
	fma.rn.f32 	%f248, %f246, %f247, %f245;
	ld.shared.f32 	%f249, [%r11+44];
	ld.shared.f32 	%f250, [%r14+704];
	fma.rn.f32 	%f251, %f249, %f250, %f248;
	ld.shared.f32 	%f252, [%r11+48];
	ld.shared.f32 	%f253, [%r14+768];
	fma.rn.f32 	%f254, %f252, %f253, %f251;
	ld.shared.f32 	%f255, [%r11+52];
	ld.shared.f32 	%f256, [%r14+832];
	fma.rn.f32 	%f257, %f255, %f256, %f254;
	ld.shared.f32 	%f258, [%r11+56];
	ld.shared.f32 	%f259, [%r14+896];
	fma.rn.f32 	%f260, %f258, %f259, %f257;
	ld.shared.f32 	%f261, [%r11+60];
	ld.shared.f32 	%f262, [%r14+960];
	fma.rn.f32 	%f263, %f261, %f262, %f260;
	bar.sync 	0;
	add.s32 	%r69, %r64, 16;
	mul.wide.u32 	%rd28, %r69, 4;
	add.s64 	%rd29, %rd22, %rd28;
	ld.global.f32 	%f264, [%rd29];
	st.shared.f32 	[%r67], %f264;
	add.s32 	%r70, %r68, 16;
	mul.wide.u32 	%rd30, %r70, 4;
	add.s64 	%rd31, %rd25, %rd30;
	ld.global.f32 	%f265, [%rd31];
	st.shared.f32 	[%r13], %f265;
	bar.sync 	0;
	ld.shared.f32 	%f266, [%r11];
	ld.shared.f32 	%f267, [%r14];
	fma.rn.f32 	%f268, %f266, %f267, %f263;
	ld.shared.f32 	%f269, [%r11+4];
	ld.shared.f32 	%f270, [%r14+64];
	fma.rn.f32 	%f271, %f269, %f270, %f268;
	ld.shared.f32 	%f272, [%r11+8];
	ld.shared.f32 	%f273, [%r14+128];
	fma.rn.f32 	%f274, %f272, %f273, %f271;
	ld.shared.f32 	%f275, [%r11+12];
	ld.shared.f32 	%f276, [%r14+192];
	fma.rn.f32 	%f277, %f275, %f276, %f274;
	ld.shared.f32 	%f278, [%r11+16];
	ld.shared.f32 	%f279, [%r14+256];
	fma.rn.f32 	%f280, %f278, %f279, %f277;
	ld.shared.f32 	%f281, [%r11+20];
	ld.shared.f32 	%f282, [%r14+320];
	fma.rn.f32 	%f283, %f281, %f282, %f280;
	ld.shared.f32 	%f284, [%r11+24];
	ld.shared.f32 	%f285, [%r14+384];
	fma.rn.f32 	%f286, %f284, %f285, %f283;
	ld.shared.f32 	%f287, [%r11+28];
	ld.shared.f32 	%f288, [%r14+448];
	fma.rn.f32 	%f289, %f287, %f288, %f286;
	ld.shared.f32 	%f290, [%r11+32];
	ld.shared.f32 	%f291, [%r14+512];
	fma.rn.f32 	%f292, %f290, %f291, %f289;
	ld.shared.f32 	%f293, [%r11+36];
	ld.shared.f32 	%f294, [%r14+576];
	fma.rn.f32 	%f295, %f293, %f294, %f292;
	ld.shared.f32 	%f296, [%r11+40];
	ld.shared.f32 	%f297, [%r14+640];
	fma.rn.f32 	%f298, %f296, %f297, %f295;
	ld.shared.f32 	%f299, [%r11+44];
	ld.shared.f32 	%f300, [%r14+704];
	fma.rn.f32 	%f301, %f299, %f300, %f298;
	ld.shared.f32 	%f302, [%r11+48];
	ld.shared.f32 	%f303, [%r14+768];
	fma.rn.f32 	%f304, %f302, %f303, %f301;
	ld.shared.f32 	%f305, [%r11+52];
	ld.shared.f32 	%f306, [%r14+832];
	fma.rn.f32 	%f307, %f305, %f306, %f304;
	ld.shared.f32 	%f308, [%r11+56];
	ld.shared.f32 	%f309, [%r14+896];
	fma.rn.f32 	%f310, %f308, %f309, %f307;
	ld.shared.f32 	%f311, [%r11+60];
	ld.shared.f32 	%f312, [%r14+960];
	fma.rn.f32 	%f367, %f311, %f312, %f310;
	bar.sync 	0;
	add.s32 	%r92, %r92, 2;
$L__BB0_7:
	and.b32  	%r71, %r9, 1;
	setp.eq.b32 	%p6, %r71, 1;
	not.pred 	%p7, %p6;
	@%p7 bra 	$L__BB0_9;
	ld.param.u64 	%rd46, [_Z13simple_kernelPKfS0_Pfii_param_1];
	ld.param.u64 	%rd43, [_Z13simple_kernelPKfS0_Pfii_param_0];
	shl.b32 	%r72, %r92, 4;
	add.s32 	%r73, %r10, %r72;
	cvta.to.global.u64 	%rd32, %rd43;
	mul.wide.u32 	%rd33, %r73, 4;
	add.s64 	%rd34, %rd32, %rd33;
	ld.global.f32 	%f313, [%rd34];
	add.s32 	%r76, %r11, %r45;
	st.shared.f32 	[%r76], %f313;
	add.s32 	%r77, %r12, %r72;
	cvta.to.global.u64 	%rd35, %rd46;
	mul.wide.u32 	%rd36, %r77, 4;
	add.s64 	%rd37, %rd35, %rd36;
	ld.global.f32 	%f314, [%rd37];
	st.shared.f32 	[%r13], %f314;
	bar.sync 	0;
	ld.shared.f32 	%f315, [%r11];
	ld.shared.f32 	%f316, [%r14];
	fma.rn.f32 	%f317, %f315, %f316, %f367;
	ld.shared.f32 	%f318, [%r11+4];
	ld.shared.f32 	%f319, [%r14+64];
	fma.rn.f32 	%f320, %f318, %f319, %f317;
	ld.shared.f32 	%f321, [%r11+8];
	ld.shared.f32 	%f322, [%r14+128];
	fma.rn.f32 	%f323, %f321, %f322, %f320;
	ld.shared.f32 	%f324, [%r11+12];
	ld.shared.f32 	%f325, [%r14+192];
	fma.rn.f32 	%f326, %f324, %f325, %f323;
	ld.shared.f32 	%f327, [%r11+16];
	ld.shared.f32 	%f328, [%r14+256];
	fma.rn.f32 	%f329, %f327, %f328, %f326;
	ld.shared.f32 	%f330, [%r11+20];
	ld.shared.f32 	%f331, [%r14+320];
	fma.rn.f32 	%f332, %f330, %f331, %f329;
	ld.shared.f32 	%f333, [%r11+24];
	ld.shared.f32 	%f334, [%r14+384];
	fma.rn.f32 	%f335, %f333, %f334, %f332;
	ld.shared.f32 	%f336, [%r11+28];
	ld.shared.f32 	%f337, [%r14+448];
	fma.rn.f32 	%f338, %f336, %f337, %f335;
	ld.shared.f32 	%f339, [%r11+32];
	ld.shared.f32 	%f340, [%r14+512];
	fma.rn.f32 	%f341, %f339, %f340, %f338;
	ld.shared.f32 	%f342, [%r11+36];
	ld.shared.f32 	%f343, [%r14+576];
	fma.rn.f32 	%f344, %f342, %f343, %f341;
	ld.shared.f32 	%f345, [%r11+40];
	ld.shared.f32 	%f346, [%r14+640];
	fma.rn.f32 	%f347, %f345, %f346, %f344;
	ld.shared.f32 	%f348, [%r11+44];
	ld.shared.f32 	%f349, [%r14+704];
	fma.rn.f32 	%f350, %f348, %f349, %f347;
	ld.shared.f32 	%f351, [%r11+48];
	ld.shared.f32 	%f352, [%r14+768];
	fma.rn.f32 	%f353, %f351, %f352, %f350;
	ld.shared.f32 	%f354, [%r11+52];
	ld.shared.f32 	%f355, [%r14+832];
	fma.rn.f32 	%f356, %f354, %f355, %f353;
	ld.shared.f32 	%f357, [%r11+56];
	ld.shared.f32 	%f358, [%r14+896];
	fma.rn.f32 	%f359, %f357, %f358, %f356;
	ld.shared.f32 	%f360, [%r11+60];
	ld.shared.f32 	%f361, [%r14+960];
	fma.rn.f32 	%f367, %f360, %f361, %f359;
	bar.sync 	0;
$L__BB0_9:
	ld.param.u64 	%rd47, [_Z13simple_kernelPKfS0_Pfii_param_2];
	cvta.to.global.u64 	%rd38, %rd47;
	mad.lo.s32 	%r86, %r28, %r8, %r5;
	add.s32 	%r87, %r86, %r3;
	mul.wide.s32 	%rd39, %r87, 4;
	add.s64 	%rd40, %rd38, %rd39;
	st.global.f32 	[%rd40], %f367;
	ret;

}
	// .globl	_Z11fast_kernelILi64ELi8EEvPK6float4S2_Pfii
.visible .entry _Z11fast_kernelILi64ELi8EEvPK6float4S2_Pfii(
	.param .u64 .ptr .align 1 _Z11fast_kernelILi64ELi8EEvPK6float4S2_Pfii_param_0,
	.param .u64 .ptr .align 1 _Z11fast_kernelILi64ELi8EEvPK6float4S2_Pfii_param_1,
	.param .u64 .ptr .align 1 _Z11fast_kernelILi64ELi8EEvPK6float4S2_Pfii_param_2,
	.param .u32 _Z11fast_kernelILi64ELi8EEvPK6float4S2_Pfii_param_3,
	.param .u32 _Z11fast_kernelILi64ELi8EEvPK6float4S2_Pfii_param_4
)
{
	.reg .pred 	%p<4>;
	.reg .b32 	%r<138>;
	.reg .b32 	%f<531>;
	.reg .b64 	%rd<56>;
	// demoted variable
	.shared .align 4 .b8 _ZZ11fast_kernelILi64ELi8EEvPK6float4S2_PfiiE8A_shared[8448];
	// demoted variable
	.shared .align 4 .b8 _ZZ11fast_kernelILi64ELi8EEvPK6float4S2_PfiiE8B_shared[8448];
	ld.param.u32 	%r27, [_Z11fast_kernelILi64ELi8EEvPK6float4S2_Pfii_param_3];
	ld.param.u32 	%r28, [_Z11fast_kernelILi64ELi8EEvPK6float4S2_Pfii_param_4];
	mov.u32 	%r29, %ctaid.z;
	rem.u32 	%r30, %r29, %r28;
	mul.lo.s32 	%r31, %r27, %r27;
	mul.lo.s32 	%r1, %r31, %r30;
	sub.s32 	%r32, %r29, %r30;
	mad.lo.s32 	%r33, %r31, %r32, %r1;
	shr.s32 	%r34, %r33, 31;
	shr.u32 	%r35, %r34, 30;
	add.s32 	%r36, %r33, %r35;
	shr.s32 	%r2, %r36, 2;
	mov.u32 	%r3, %tid.y;
	mov.u32 	%r4, %tid.x;
	setp.lt.s32 	%p1, %r27, 32;
	mov.f32 	%f467, 0f00000000;
	mov.f32 	%f468, %f467;
	mov.f32 	%f469, %f467;
	mov.f32 	%f470, %f467;
	mov.f32 	%f471, %f467;
	mov.f32 	%f472, %f467;
	mov.f32 	%f473, %f467;
	mov.f32 	%f474, %f467;
	mov.f32 	%f475, %f467;
	mov.f32 	%f476, %f467;
	mov.f32 	%f477, %f467;
	mov.f32 	%f478, %f467;
	mov.f32 	%f479, %f467;
	mov.f32 	%f480, %f467;
	mov.f32 	%f481, %f467;
	mov.f32 	%f482, %f467;
	mov.f32 	%f483, %f467;
	mov.f32 	%f484, %f467;
	mov.f32 	%f485, %f467;
	mov.f32 	%f486, %f467;
	mov.f32 	%f487, %f467;
	mov.f32 	%f488, %f467;
	mov.f32 	%f489, %f467;
	mov.f32 	%f490, %f467;
	mov.f32 	%f491, %f467;
	mov.f32 	%f492, %f467;
	mov.f32 	%f493, %f467;
	mov.f32 	%f494, %f467;
	mov.f32 	%f495, %f467;
	mov.f32 	%f496, %f467;
	mov.f32 	%f497, %f467;
	mov.f32 	%f498, %f467;
	mov.f32 	%f499, %f467;
	mov.f32 	%f500, %f467;
	mov.f32 	%f501, %f467;
	mov.f32 	%f502, %f467;
	mov.f32 	%f503, %f467;
	mov.f32 	%f504, %f467;
	mov.f32 	%f505, %f467;
	mov.f32 	%f506, %f467;
	mov.f32 	%f507, %f467;
	mov.f32 	%f508, %f467;
	mov.f32 	%f509, %f467;
	mov.f32 	%f510, %f467;
	mov.f32 	%f511, %f467;
	mov.f32 	%f512, %f467;
	mov.f32 	%f513, %f467;
	mov.f32 	%f514, %f467;
	mov.f32 	%f515, %f467;
	mov.f32 	%f516, %f467;
	mov.f32 	%f517, %f467;
	mov.f32 	%f518, %f467;
	mov.f32 	%f519, %f467;
	mov.f32 	%f520, %f467;
	mov.f32 	%f521, %f467;
	mov.f32 	%f522, %f467;
	mov.f32 	%f523, %f467;
	mov.f32 	%f524, %f467;
	mov.f32 	%f525, %f467;
	mov.f32 	%f526, %f467;
	mov.f32 	%f527, %f467;
	mov.f32 	%f528, %f467;
	mov.f32 	%f529, %f467;
	mov.f32 	%f530, %f467;
	@%p1 bra 	$L__BB1_5;
	ld.param.u32 	%r134, [_Z11fast_kernelILi64ELi8EEvPK6float4S2_Pfii_param_3];
	mov.u32 	%r38, %ntid.x;
	mad.lo.s32 	%r39, %r3, %r38, %r4;
	shr.u32 	%r40, %r39, 3;
	mov.u32 	%r41, %ctaid.x;
	shl.b32 	%r42, %r41, 6;
	mov.u32 	%r43, %ctaid.y;
	shl.b32 	%r44, %r43, 6;
	shr.u32 	%r45, %r134, 2;
	add.s32 	%r46, %r42, %r40;
	add.s32 	%r47, %r44, %r40;
	mul.lo.s32 	%r5, %r46, %r45;
	mul.lo.s32 	%r6, %r47, %r45;
	add.s32 	%r48, %r46, 8;
	add.s32 	%r49, %r47, 8;
	mul.lo.s32 	%r7, %r48, %r45;
	mul.lo.s32 	%r8, %r49, %r45;
	add.s32 	%r50, %r46, 16;
	add.s32 	%r51, %r47, 16;
	mul.lo.s32 	%r9, %r50, %r45;
	mul.lo.s32 	%r10, %r51, %r45;
	add.s32 	%r52, %r46, 24;
	add.s32 	%r53, %r47, 24;
	mul.lo.s32 	%r11, %r52, %r45;
	mul.lo.s32 	%r12, %r53, %r45;
	add.s32 	%r54, %r46, 32;
	add.s32 	%r55, %r47, 32;
	mul.lo.s32 	%r13, %r54, %r45;
	mul.lo.s32 	%r14, %r55, %r45;
	add.s32 	%r56, %r46, 40;
	add.s32 	%r57, %r47, 40;
	mul.lo.s32 	%r15, %r56, %r45;
	mul.lo.s32 	%r16, %r57, %r45;
	add.s32 	%r58, %r46, 48;
	add.s32 	%r59, %r47, 48;
	mul.lo.s32 	%r17, %r58, %r45;
	mul.lo.s32 	%r18, %r59, %r45;
	add.s32 	%r60, %r46, 56;
	add.s32 	%r61, %r47, 56;
	mul.lo.s32 	%r19, %r60, %r45;
	mul.lo.s32 	%r20, %r61, %r45;
	shr.s32 	%r62, %r134, 31;
	shr.u32 	%r63, %r62, 27;
	add.s32 	%r64, %r134, %r63;
	shr.s32 	%r21, %r64, 5;
	shr.s32 	%r65, %r1, 31;
	shr.u32 	%r66, %r65, 30;
	add.s32 	%r67, %r1, %r66;
	shr.s32 	%r22, %r67, 2;
	mov.b32 	%r136, 0;
	mov.f32 	%f467, 0f00000000;
$L__BB1_2:
	ld.param.u64 	%rd54, [_Z11fast_kernelILi64ELi8EEvPK6float4S2_Pfii_param_1];
	ld.param.u64 	%rd53, [_Z11fast_kernelILi64ELi8EEvPK6float4S2_Pfii_param_0];
	shl.b32 	%r69, %r136, 3;
	mov.u32 	%r70, %tid.y;
	mov.u32 	%r71, %ntid.x;
	mov.u32 	%r72, %tid.x;
	mad.lo.s32 	%r73, %r70, %r71, %r72;
	and.b32  	%r74, %r73, 7;
	or.b32  	%r75, %r69, %r74;
	add.s32 	%r76, %r75, %r2;
	add.s32 	%r77, %r75, %r22;
	add.s32 	%r78, %r76, %r5;
	mul.wide.s32 	%rd20, %r78, 16;
	add.s64 	%rd4, %rd53, %rd20;
	// begin inline asm
	ld.global.nc.v4.f32 {%f259,%f260,%f261,%f262}, [%rd4];
	// end inline asm
	add.s32 	%r79, %r77, %r6;
	mul.wide.s32 	%rd21, %r79, 16;
	add.s64 	%rd5, %rd54, %rd21;
	// begin inline asm
	ld.global.nc.v4.f32 {%f263,%f264,%f265,%f266}, [%rd5];
	// end inline asm
	mul.lo.s32 	%r80, %r74, 1056;
	mov.u32 	%r81, _ZZ11fast_kernelILi64ELi8EEvPK6float4S2_PfiiE8A_shared;
	add.s32 	%r82, %r81, %r80;
	shr.u32 	%r83, %r73, 1;
	and.b32  	%r84, %r83, 2147483644;
	add.s32 	%r85, %r82, %r84;
	st.shared.f32 	[%r85], %f259;
	st.shared.f32 	[%r85+264], %f260;
	st.shared.f32 	[%r85+528], %f261;
	st.shared.f32 	[%r85+792], %f262;
	mov.u32 	%r86, _ZZ11fast_kernelILi64ELi8EEvPK6float4S2_PfiiE8B_shared;
	add.s32 	%r87, %r86, %r80;
	add.s32 	%r88, %r87, %r84;
	st.shared.f32 	[%r88], %f263;
	st.shared.f32 	[%r88+264], %f264;
	st.shared.f32 	[%r88+528], %f265;
	st.shared.f32 	[%r88+792], %f266;
	add.s32 	%r89, %r76, %r7;
	mul.wide.s32 	%rd22, %r89, 16;
	add.s64 	%rd6, %rd53, %rd22;
	// begin inline asm
	ld.global.nc.v4.f32 {%f267,%f268,%f269,%f270}, [%rd6];
	// end inline asm
	add.s32 	%r90, %r77, %r8;
	mul.wide.s32 	%rd23, %r90, 16;
	add.s64 	%rd7, %rd54, %rd23;
	// begin inline asm
	ld.global.nc.v4.f32 {%f271,%f272,%f273,%f274}, [%rd7];
	// end inline asm
	st.shared.f32 	[%r85+32], %f267;
	st.shared.f32 	[%r85+296], %f268;
	st.shared.f32 	[%r85+560], %f269;
	st.shared.f32 	[%r85+824], %f270;
	st.shared.f32 	[%r88+32], %f271;
	st.shared.f32 	[%r88+296], %f272;
	st.shared.f32 	[%r88+560], %f273;
	st.shared.f32 	[%r88+824], %f274;
	add.s32 	%r91, %r76, %r9;
	mul.wide.s32 	%rd24, %r91, 16;
	add.s64 	%rd8, %rd53, %rd24;
	// begin inline asm
	ld.global.nc.v4.f32 {%f275,%f276,%f277,%f278}, [%rd8];
	// end inline asm
	add.s32 	%r92, %r77, %r10;
	mul.wide.s32 	%rd25, %r92, 16;
	add.s64 	%rd9, %rd54, %rd25;
	// begin inline asm
	ld.global.nc.v4.f32 {%f279,%f280,%f281,%f282}, [%rd9];
	// end inline asm
	st.shared.f32 	[%r85+64], %f275;
	st.shared.f32 	[%r85+328], %f276;
	st.shared.f32 	[%r85+592], %f277;
	st.shared.f32 	[%r85+856], %f278;
	st.shared.f32 	[%r88+64], %f279;
	st.shared.f32 	[%r88+328], %f280;
	st.shared.f32 	[%r88+592], %f281;
	st.shared.f32 	[%r88+856], %f282;
	add.s32 	%r93, %r76, %r11;
	mul.wide.s32 	%rd26, %r93, 16;
	add.s64 	%rd10, %rd53, %rd26;
	// begin inline asm
	ld.global.nc.v4.f32 {%f283,%f284,%f285,%f286}, [%rd10];
	// end inline asm
	add.s32 	%r94, %r77, %r12;
	mul.wide.s32 	%rd27, %r94, 16;
	add.s64 	%rd11, %rd54, %rd27;
	// begin inline asm
	ld.global.nc.v4.f32 {%f287,%f288,%f289,%f290}, [%rd11];
	// end inline asm
	st.shared.f32 	[%r85+96], %f283;
	st.shared.f32 	[%r85+360], %f284;
	st.shared.f32 	[%r85+624], %f285;
	st.shared.f32 	[%r85+888], %f286;
	st.shared.f32 	[%r88+96], %f287;
	st.shared.f32 	[%r88+360], %f288;
	st.shared.f32 	[%r88+624], %f289;
	st.shared.f32 	[%r88+888], %f290;
	add.s32 	%r95, %r76, %r13;
	mul.wide.s32 	%rd28, %r95, 16;
	add.s64 	%rd12, %rd53, %rd28;
	// begin inline asm
	ld.global.nc.v4.f32 {%f291,%f292,%f293,%f294}, [%rd12];
	// end inline asm
	add.s32 	%r96, %r77, %r14;
	mul.wide.s32 	%rd29, %r96, 16;
	add.s64 	%rd13, %rd54, %rd29;
	// begin inline asm
	ld.global.nc.v4.f32 {%f295,%f296,%f297,%f298}, [%rd13];
	// end inline asm
	st.shared.f32 	[%r85+128], %f291;
	st.shared.f32 	[%r85+392], %f292;
	st.shared.f32 	[%r85+656], %f293;
	st.shared.f32 	[%r85+920], %f294;
	st.shared.f32 	[%r88+128], %f295;
	st.shared.f32 	[%r88+392], %f296;
	st.shared.f32 	[%r88+656], %f297;
	st.shared.f32 	[%r88+920], %f298;
	add.s32 	%r97, %r76, %r15;
	mul.wide.s32 	%rd30, %r97, 16;
	add.s64 	%rd14, %rd53, %rd30;
	// begin inline asm
	ld.global.nc.v4.f32 {%f299,%f300,%f301,%f302}, [%rd14];
	// end inline asm
	add.s32 	%r98, %r77, %r16;
	mul.wide.s32 	%rd31, %r98, 16;
	add.s64 	%rd15, %rd54, %rd31;
	// begin inline asm
	ld.global.nc.v4.f32 {%f303,%f304,%f305,%f306}, [%rd15];
	// end inline asm
	st.shared.f32 	[%r85+160], %f299;
	st.shared.f32 	[%r85+424], %f300;
	st.shared.f32 	[%r85+688], %f301;
	st.shared.f32 	[%r85+952], %f302;
	st.shared.f32 	[%r88+160], %f303;
	st.shared.f32 	[%r88+424], %f304;
	st.shared.f32 	[%r88+688], %f305;
	st.shared.f32 	[%r88+952], %f306;
	add.s32 	%r99, %r76, %r17;
	mul.wide.s32 	%rd32, %r99, 16;
	add.s64 	%rd16, %rd53, %rd32;
	// begin inline asm
	ld.global.nc.v4.f32 {%f307,%f308,%f309,%f310}, [%rd16];
	// end inline asm
	add.s32 	%r100, %r77, %r18;
	mul.wide.s32 	%rd33, %r100, 16;
	add.s64 	%rd17, %rd54, %rd33;
	// begin inline asm
	ld.global.nc.v4.f32 {%f311,%f312,%f313,%f314}, [%rd17];
	// end inline asm
	st.shared.f32 	[%r85+192], %f307;
	st.shared.f32 	[%r85+456], %f308;
	st.shared.f32 	[%r85+720], %f309;
	st.shared.f32 	[%r85+984], %f310;
	st.shared.f32 	[%r88+192], %f311;
	st.shared.f32 	[%r88+456], %f312;
	st.shared.f32 	[%r88+720], %f313;
	st.shared.f32 	[%r88+984], %f314;
	add.s32 	%r101, %r76, %r19;
	mul.wide.s32 	%rd34, %r101, 16;
	add.s64 	%rd18, %rd53, %rd34;
	// begin inline asm
	ld.global.nc.v4.f32 {%f315,%f316,%f317,%f318}, [%rd18];
	// end inline asm
	add.s32 	%r102, %r77, %r20;
	mul.wide.s32 	%rd35, %r102, 16;
	add.s64 	%rd19, %rd54, %rd35;
	// begin inline asm
	ld.global.nc.v4.f32 {%f319,%f320,%f321,%f322}, [%rd19];
	// end inline asm
	st.shared.f32 	[%r85+224], %f315;
	st.shared.f32 	[%r85+488], %f316;
	st.shared.f32 	[%r85+752], %f317;
	st.shared.f32 	[%r85+1016], %f318;
	st.shared.f32 	[%r88+224], %f319;
	st.shared.f32 	[%r88+488], %f320;
	st.shared.f32 	[%r88+752], %f321;
	st.shared.f32 	[%r88+1016], %f322;
	bar.sync 	0;
	mov.b32 	%r137, 128;
$L__BB1_3:
	mov.u32 	%r103, %tid.y;
	shl.b32 	%r104, %r103, 2;
	mov.u32 	%r105, _ZZ11fast_kernelILi64ELi8EEvPK6float4S2_PfiiE8B_shared;
	add.s32 	%r106, %r105, %r104;
	add.s32 	%r107, %r106, %r137;
	ld.shared.f32 	%f323, [%r107+-128];
	ld.shared.f32 	%f324, [%r107+-96];
	ld.shared.f32 	%f325, [%r107+-64];
	ld.shared.f32 	%f326, [%r107+-32];
	ld.shared.f32 	%f327, [%r107];
	ld.shared.f32 	%f328, [%r107+32];
	ld.shared.f32 	%f329, [%r107+64];
	ld.shared.f32 	%f330, [%r107+96];
	mov.u32 	%r108, %tid.x;
	shl.b32 	%r109, %r108, 2;
	mov.u32 	%r110, _ZZ11fast_kernelILi64ELi8EEvPK6float4S2_PfiiE8A_shared;
	add.s32 	%r111, %r110, %r109;
	add.s32 	%r112, %r111, %r137;
	ld.shared.f32 	%f331, [%r112+-128];
	fma.rn.f32 	%f530, %f331, %f323, %f530;
	fma.rn.f32 	%f529, %f331, %f324, %f529;
	fma.rn.f32 	%f528, %f331, %f325, %f528;
	fma.rn.f32 	%f527, %f331, %f326, %f527;
	fma.rn.f32 	%f526, %f331, %f327, %f526;
	fma.rn.f32 	%f525, %f331, %f328, %f525;
	fma.rn.f32 	%f524, %f331, %f329, %f524;
	fma.rn.f32 	%f523, %f331, %f330, %f523;
	ld.shared.f32 	%f332, [%r112+-96];
	fma.rn.f32 	%f522, %f332, %f323, %f522;
	fma.rn.f32 	%f521, %f332, %f324, %f521;
	fma.rn.f32 	%f520, %f332, %f325, %f520;
	fma.rn.f32 	%f519, %f332, %f326, %f519;
	fma.rn.f32 	%f518, %f332, %f327, %f518;
	fma.rn.f32 	%f517, %f332, %f328, %f517;
	fma.rn.f32 	%f516, %f332, %f329, %f516;
	fma.rn.f32 	%f515, %f332, %f330, %f515;
	ld.shared.f32 	%f333, [%r112+-64];
	fma.rn.f32 	%f514, %f333, %f323, %f514;
	fma.rn.f32 	%f513, %f333, %f324, %f513;
	fma.rn.f32 	%f512, %f333, %f325, %f512;
	fma.rn.f32 	%f511, %f333, %f326, %f511;
	fma.rn.f32 	%f510, %f333, %f327, %f510;
	fma.rn.f32 	%f509, %f333, %f328, %f509;
	fma.rn.f32 	%f508, %f333, %f329, %f508;
	fma.rn.f32 	%f507, %f333, %f330, %f507;
	ld.shared.f32 	%f334, [%r112+-32];
	fma.rn.f32 	%f506, %f334, %f323, %f506;
	fma.rn.f32 	%f505, %f334, %f324, %f505;
	fma.rn.f32 	%f504, %f334, %f325, %f504;
	fma.rn.f32 	%f503, %f334, %f326, %f503;
	fma.rn.f32 	%f502, %f334, %f327, %f502;
	fma.rn.f32 	%f501, %f334, %f328, %f501;
	fma.rn.f32 	%f500, %f334, %f329, %f500;
	fma.rn.f32 	%f499, %f334, %f330, %f499;
	ld.shared.f32 	%f335, [%r112];
	fma.rn.f32 	%f498, %f335, %f323, %f498;
	fma.rn.f32 	%f497, %f335, %f324, %f497;
	fma.rn.f32 	%f496, %f335, %f325, %f496;
	fma.rn.f32 	%f495, %f335, %f326, %f495;
	fma.rn.f32 	%f494, %f335, %f327, %f494;
	fma.rn.f32 	%f493, %f335, %f328, %f493;
	fma.rn.f32 	%f492, %f335, %f329, %f492;
	fma.rn.f32 	%f491, %f335, %f330, %f491;
	ld.shared.f32 	%f336, [%r112+32];
	fma.rn.f32 	%f490, %f336, %f323, %f490;
	fma.rn.f32 	%f489, %f336, %f324, %f489;
	fma.rn.f32 	%f488, %f336, %f325, %f488;
	fma.rn.f32 	%f487, %f336, %f326, %f487;
	fma.rn.f32 	%f486, %f336, %f327, %f486;
	fma.rn.f32 	%f485, %f336, %f328, %f485;
	fma.rn.f32 	%f484, %f336, %f329, %f484;
	fma.rn.f32 	%f483, %f336, %f330, %f483;
	ld.shared.f32 	%f337, [%r112+64];
	fma.rn.f32 	%f482, %f337, %f323, %f482;
	fma.rn.f32 	%f481, %f337, %f324, %f481;
	fma.rn.f32 	%f480, %f337, %f325, %f480;
	fma.rn.f32 	%f479, %f337, %f326, %f479;
	fma.rn.f32 	%f478, %f337, %f327, %f478;
	fma.rn.f32 	%f477, %f337, %f328, %f477;
	fma.rn.f32 	%f476, %f337, %f329, %f476;
	fma.rn.f32 	%f475, %f337, %f330, %f475;
	ld.shared.f32 	%f338, [%r112+96];
	fma.rn.f32 	%f474, %f338, %f323, %f474;
	fma.rn.f32 	%f473, %f338, %f324, %f473;
	fma.rn.f32 	%f472, %f338, %f325, %f472;
	fma.rn.f32 	%f471, %f338, %f326, %f471;
	fma.rn.f32 	%f470, %f338, %f327, %f470;
	fma.rn.f32 	%f469, %f338, %f328, %f469;
	fma.rn.f32 	%f468, %f338, %f329, %f468;
	fma.rn.f32 	%f467, %f338, %f330, %f467;
	add.s32 	%r137, %r137, 264;
	setp.ne.s32 	%p2, %r137, 8576;
	@%p2 bra 	$L__BB1_3;
	bar.sync 	0;
	add.s32 	%r136, %r136, 1;
	setp.eq.s32 	%p3, %r136, %r21;
	@%p3 bra 	$L__BB1_5;
	bra.uni 	$L__BB1_2;
$L__BB1_5:
	ld.param.u32 	%r135, [_Z11fast_kernelILi64ELi8EEvPK6float4S2_Pfii_param_3];
	ld.param.u64 	%rd55, [_Z11fast_kernelILi64ELi8EEvPK6float4S2_Pfii_param_2];
	cvta.to.global.u64 	%rd36, %rd55;
	mov.u32 	%r113, %ctaid.x;
	shl.b32 	%r114, %r113, 6;
	mov.u32 	%r115, %tid.x;
	add.s32 	%r116, %r114, %r115;
	mov.u32 	%r117, %ctaid.y;
	shl.b32 	%r118, %r117, 6;
	shl.b32 	%r119, %r2, 2;
	mov.u32 	%r120, %tid.y;
	add.s32 	%r121, %r118, %r120;
	add.s32 	%r122, %r121, %r119;
	mad.lo.s32 	%r123, %r116, %r135, %r122;
	mul.wide.s32 	%rd37, %r123, 4;
	add.s64 	%rd38, %rd36, %rd37;
	st.global.f32 	[%rd38], %f530;
	st.global.f32 	[%rd38+32], %f529;
	st.global.f32 	[%rd38+64], %f528;
	st.global.f32 	[%rd38+96], %f527;
	st.global.f32 	[%rd38+128], %f526;
	st.global.f32 	[%rd38+160], %f525;
	st.global.f32 	[%rd38+192], %f524;
	st.global.f32 	[%rd38+224], %f523;
	shl.b32 	%r124, %r135, 3;
	add.s32 	%r125, %r123, %r124;
	mul.wide.s32 	%rd39, %r125, 4;
	add.s64 	%rd40, %rd36, %rd39;
	st.global.f32 	[%rd40], %f522;
	st.global.f32 	[%rd40+32], %f521;
	st.global.f32 	[%rd40+64], %f520;
	st.global.f32 	[%rd40+96], %f519;
	st.global.f32 	[%rd40+128], %f518;
	st.global.f32 	[%rd40+160], %f517;
	st.global.f32 	[%rd40+192], %f516;
	st.global.f32 	[%rd40+224], %f515;
	shl.b32 	%r126, %r135, 4;
	add.s32 	%r127, %r123, %r126;
	mul.wide.s32 	%rd41, %r127, 4;
	add.s64 	%rd42, %rd36, %rd41;
	st.global.f32 	[%rd42], %f514;
	st.global.f32 	[%rd42+32], %f513;
	st.global.f32 	[%rd42+64], %f512;
	st.global.f32 	[%rd42+96], %f511;
	st.global.f32 	[%rd42+128], %f510;
	st.global.f32 	[%rd42+160], %f509;
	st.global.f32 	[%rd42+192], %f508;
	st.global.f32 	[%rd42+224], %f507;
	add.s32 	%r128, %r127, %r124;
	mul.wide.s32 	%rd43, %r128, 4;
	add.s64 	%rd44, %rd36, %rd43;
	st.global.f32 	[%rd44], %f506;
	st.global.f32 	[%rd44+32], %f505;
	st.global.f32 	[%rd44+64], %f504;
	st.global.f32 	[%rd44+96], %f503;
	st.global.f32 	[%rd44+128], %f502;
	st.global.f32 	[%rd44+160], %f501;
	st.global.f32 	[%rd44+192], %f500;
	st.global.f32 	[%rd44+224], %f499;
	shl.b32 	%r129, %r135, 5;
	add.s32 	%r130, %r123, %r129;
	mul.wide.s32 	%rd45, %r130, 4;
	add.s64 	%rd46, %rd36, %rd45;
	st.global.f32 	[%rd46], %f498;
	st.global.f32 	[%rd46+32], %f497;
	st.global.f32 	[%rd46+64], %f496;
	st.global.f32 	[%rd46+96], %f495;
	st.global.f32 	[%rd46+128], %f494;
	st.global.f32 	[%rd46+160], %f493;
	st.global.f32 	[%rd46+192], %f492;
	st.global.f32 	[%rd46+224], %f491;
	add.s32 	%r131, %r130, %r124;
	mul.wide.s32 	%rd47, %r131, 4;
	add.s64 	%rd48, %rd36, %rd47;
	st.global.f32 	[%rd48], %f490;
	st.global.f32 	[%rd48+32], %f489;
	st.global.f32 	[%rd48+64], %f488;
	st.global.f32 	[%rd48+96], %f487;
	st.global.f32 	[%rd48+128], %f486;
	st.global.f32 	[%rd48+160], %f485;
	st.global.f32 	[%rd48+192], %f484;
	st.global.f32 	[%rd48+224], %f483;
	add.s32 	%r132, %r130, %r126;
	mul.wide.s32 	%rd49, %r132, 4;
	add.s64 	%rd50, %rd36, %rd49;
	st.global.f32 	[%rd50], %f482;
	st.global.f32 	[%rd50+32], %f481;
	st.global.f32 	[%rd50+64], %f480;
	st.global.f32 	[%rd50+96], %f479;
	st.global.f32 	[%rd50+128], %f478;
	st.global.f32 	[%rd50+160], %f477;
	st.global.f32 	[%rd50+192], %f476;
	st.global.f32 	[%rd50+224], %f475;
	add.s32 	%r133, %r132, %r124;
	mul.wide.s32 	%rd51, %r133, 4;
	add.s64 	%rd52, %rd36, %rd51;
	st.global.f32 	[%rd52], %f474;
	st.global.f32 	[%rd52+32], %f473;
	st.global.f32 	[%rd52+64], %f472;
	st.global.f32 	[%rd52+96], %f471;
	st.global.f32 	[%rd52+128], %f470;
	st.global.f32 	[%rd52+160], %f469;
	st.global.f32 	[%rd52+192], %f468;
	st.global.f32 	[%rd52+224], %f467;
	ret;

}


// ===== COMPILED SASS (sm_100) =====

	.target	sm_100

	.elftype	@"ET_EXEC"


//--------------------- .note.nv.tkinfo           --------------------------
	.section	.note.nv.tkinfo,"",@"SHT_NOTE"
	.sectionflags	@"SHF_NOTE_NV_TKINFO"
	.tkinfo
        /*0018*/ 	.word	0x00000002
        /*0030*/ 	.string	""
        /*0030*/ 	.string	"ptxas"
        /*0030*/ 	.string	"Cuda compilation tools, release 13.0, V13.0.88"
        /*0030*/ 	.string	"Build cuda_13.0.r13.0/compiler.36424714_0"
        /*0030*/ 	.string	"-arch sm_100 -m 64 "



//--------------------- .note.nv.cuinfo           --------------------------
	.section	.note.nv.cuinfo,"",@"SHT_NOTE"
	.sectionflags	@"SHF_NOTE_NV_CUINFO"
        /*0018*/ 	.short	0x0002
        /*001a*/ 	.short	0x0064
        /*001c*/ 	.short	0x0082
	.zero		2


//--------------------- .nv.info                  --------------------------
	.section	.nv.info,"",@"SHT_CUDA_INFO"
	.align	4


	//----- nvinfo : EIATTR_REGCOUNT
	.align		4
        /*0000*/ 	.byte	0x04, 0x2f
        /*0002*/ 	.short	(.L_1 - .L_0)
	.align		4
.L_0:
        /*0004*/ 	.word	index@(_Z13simple_kernelPKfS0_Pfii)
        /*0008*/ 	.word	0x00000028


	//----- nvinfo : EIATTR_FRAME_SIZE
	.align		4
.L_1:
        /*000c*/ 	.byte	0x04, 0x11
        /*000e*/ 	.short	(.L_3 - .L_2)
	.align		4
.L_2:
        /*0010*/ 	.word	index@(_Z13simple_kernelPKfS0_Pfii)
        /*0014*/ 	.word	0x00000000


	//----- nvinfo : EIATTR_REGCOUNT
	.align		4
.L_3:
        /*0018*/ 	.byte	0x04, 0x2f
        /*001a*/ 	.short	(.L_5 - .L_4)
	.align		4
.L_4:
        /*001c*/ 	.word	index@(_Z11fast_kernelILi64ELi8EEvPK6float4S2_Pfii)
        /*0020*/ 	.word	0x00000080


	//----- nvinfo : EIATTR_FRAME_SIZE
	.align		4
.L_5:
        /*0024*/ 	.byte	0x04, 0x11
        /*0026*/ 	.short	(.L_7 - .L_6)
	.align		4
.L_6:
        /*0028*/ 	.word	index@(_Z11fast_kernelILi64ELi8EEvPK6float4S2_Pfii)
        /*002c*/ 	.word	0x00000000


	//----- nvinfo : EIATTR_MIN_STACK_SIZE
	.align		4
.L_7:
        /*0030*/ 	.byte	0x04, 0x12
        /*0032*/ 	.short	(.L_9 - .L_8)
	.align		4
.L_8:
        /*0034*/ 	.word	index@(_Z11fast_kernelILi64ELi8EEvPK6float4S2_Pfii)
        /*0038*/ 	.word	0x00000000


	//----- nvinfo : EIATTR_MIN_STACK_SIZE
	.align		4
.L_9:
        /*003c*/ 	.byte	0x04, 0x12
        /*003e*/ 	.short	(.L_11 - .L_10)
	.align		4
.L_10:
        /*0040*/ 	.word	index@(_Z13simple_kernelPKfS0_Pfii)
        /*0044*/ 	.word	0x00000000
.L_11:


//--------------------- .nv.compat                --------------------------
	.section	.nv.compat,"",@"SHT_CUDA_COMPAT_INFO"
	.align	4
        /*0000*/ 	.byte	0x02, 0x09, 0x00, 0x00, 0x02, 0x02, 0x01, 0x00, 0x02, 0x05, 0x05, 0x00, 0x03, 0x07, 0x01, 0x01
        /*0010*/ 	.byte	0x02, 0x03, 0x00, 0x00, 0x02, 0x06, 0x01, 0x00, 0x04, 0x0b, 0x08, 0x00, 0x09, 0x00, 0x00, 0x00
        /*0020*/ 	.byte	0x00, 0x00, 0x00, 0x00


//--------------------- .nv.info._Z11fast_kernelILi64ELi8EEvPK6float4S2_Pfii --------------------------
	.section	.nv.info._Z11fast_kernelILi64ELi8EEvPK6float4S2_Pfii,"",@"SHT_CUDA_INFO"
	.sectionflags	@""
	.align	4


	//----- nvinfo : EIATTR_CUDA_API_VERSION
	.align		4
        /*0000*/ 	.byte	0x04, 0x37
        /*0002*/ 	.short	(.L_13 - .L_12)
.L_12:
        /*0004*/ 	.word	0x00000082


	//----- nvinfo : EIATTR_KPARAM_INFO
	.align		4
.L_13:
        /*0008*/ 	.byte	0x04, 0x17
        /*000a*/ 	.short	(.L_15 - .L_14)
.L_14:
        /*000c*/ 	.word	0x00000000
        /*0010*/ 	.short	0x0004
        /*0012*/ 	.short	0x001c
        /*0014*/ 	.byte	0x00, 0xf0, 0x11, 0x00


	//----- nvinfo : EIATTR_KPARAM_INFO
	.align		4
.L_15:
        /*0018*/ 	.byte	0x04, 0x17
        /*001a*/ 	.short	(.L_17 - .L_16)
.L_16:
        /*001c*/ 	.word	0x00000000
        /*0020*/ 	.short	0x0003
        /*0022*/ 	.short	0x0018
        /*0024*/ 	.byte	0x00, 0xf0, 0x11, 0x00


	//----- nvinfo : EIATTR_KPARAM_INFO
	.align		4
.L_17:
        /*0028*/ 	.byte	0x04, 0x17
        /*002a*/ 	.short	(.L_19 - .L_18)
.L_18:
        /*002c*/ 	.word	0x00000000
        /*0030*/ 	.short	0x0002
        /*0032*/ 	.short	0x0010
        /*0034*/ 	.byte	0x00, 0xf5, 0x21, 0x00


	//----- nvinfo : EIATTR_KPARAM_INFO
	.align		4
.L_19:
        /*0038*/ 	.byte	0x04, 0x17
        /*003a*/ 	.short	(.L_21 - .L_20)
.L_20:
        /*003c*/ 	.word	0x00000000
        /*0040*/ 	.short	0x0001
        /*0042*/ 	.short	0x0008
        /*0044*/ 	.byte	0x00, 0xf5, 0x21, 0x00


	//----- nvinfo : EIATTR_KPARAM_INFO
	.align		4
.L_21:
        /*0048*/ 	.byte	0x04, 0x17
        /*004a*/ 	.short	(.L_23 - .L_22)
.L_22:
        /*004c*/ 	.word	0x00000000
        /*0050*/ 	.short	0x0000
        /*0052*/ 	.short	0x0000
        /*0054*/ 	.byte	0x00, 0xf5, 0x21, 0x00


	//----- nvinfo : EIATTR_SPARSE_MMA_MASK
	.align		4
.L_23:
        /*0058*/ 	.byte	0x03, 0x50
        /*005a*/ 	.short	0x0000


	//----- nvinfo : EIATTR_MAXREG_COUNT
	.align		4
        /*005c*/ 	.byte	0x03, 0x1b
        /*005e*/ 	.short	0x00ff


	//----- nvinfo : EIATTR_NUM_BARRIERS
	.align		4
        /*0060*/ 	.byte	0x02, 0x4c
        /*0062*/ 	.byte	0x01
	.zero		1


	//----- nvinfo : EIATTR_MERCURY_ISA_VERSION
	.align		4
        /*0064*/ 	.byte	0x03, 0x5f
        /*0066*/ 	.short	0x0101


	//----- nvinfo : EIATTR_VRC_CTA_INIT_COUNT
	.align		4
        /*0068*/ 	.byte	0x02, 0x4a
	.zero		1
	.zero		1


	//----- nvinfo : EIATTR_EXIT_INSTR_OFFSETS
	.align		4
        /*006c*/ 	.byte	0x04, 0x1c
        /*006e*/ 	.short	(.L_25 - .L_24)


	//   ....[0]....
.L_24:
        /*0070*/ 	.word	0x00001ab0


	//----- nvinfo : EIATTR_CBANK_PARAM_SIZE
	.align		4
.L_25:
        /*0074*/ 	.byte	0x03, 0x19
        /*0076*/ 	.short	0x0020


	//----- nvinfo : EIATTR_PARAM_CBANK
	.align		4
        /*0078*/ 	.byte	0x04, 0x0a
        /*007a*/ 	.short	(.L_27 - .L_26)
	.align		4
.L_26:
        /*007c*/ 	.word	index@(.nv.constant0._Z11fast_kernelILi64ELi8EEvPK6float4S2_Pfii)
        /*0080*/ 	.short	0x0380
        /*0082*/ 	.short	0x0020


	//----- nvinfo : EIATTR_SW_WAR
	.align		4
.L_27:
        /*0084*/ 	.byte	0x04, 0x36
        /*0086*/ 	.short	(.L_29 - .L_28)
.L_28:
        /*0088*/ 	.word	0x00000008
.L_29:


//--------------------- .nv.info._Z13simple_kernelPKfS0_Pfii --------------------------
	.section	.nv.info._Z13simple_kernelPKfS0_Pfii,"",@"SHT_CUDA_INFO"
	.sectionflags	@""
	.align	4


	//----- nvinfo : EIATTR_CUDA_API_VERSION
	.align		4
        /*0000*/ 	.byte	0x04, 0x37
        /*0002*/ 	.short	(.L_31 - .L_30)
.L_30:
        /*0004*/ 	.word	0x00000082


	//----- nvinfo : EIATTR_KPARAM_INFO
	.align		4
.L_31:
        /*0008*/ 	.byte	0x04, 0x17
        /*000a*/ 	.short	(.L_33 - .L_32)
.L_32:
        /*000c*/ 	.word	0x00000000
        /*0010*/ 	.short	0x0004
        /*0012*/ 	.short	0x001c
        /*0014*/ 	.byte	0x00, 0xf0, 0x11, 0x00


	//----- nvinfo : EIATTR_KPARAM_INFO
	.align		4
.L_33:
        /*0018*/ 	.byte	0x04, 0x17
        /*001a*/ 	.short	(.L_35 - .L_34)
.L_34:
        /*001c*/ 	.word	0x00000000
        /*0020*/ 	.short	0x0003
        /*0022*/ 	.short	0x0018
        /*0024*/ 	.byte	0x00, 0xf0, 0x11, 0x00


	//----- nvinfo : EIATTR_KPARAM_INFO
	.align		4
.L_35:
        /*0028*/ 	.byte	0x04, 0x17
        /*002a*/ 	.short	(.L_37 - .L_36)
.L_36:
        /*002c*/ 	.word	0x00000000
        /*0030*/ 	.short	0x0002
        /*0032*/ 	.short	0x0010
        /*0034*/ 	.byte	0x00, 0xf5, 0x21, 0x00


	//----- nvinfo : EIATTR_KPARAM_INFO
	.align		4
.L_37:
        /*0038*/ 	.byte	0x04, 0x17
        /*003a*/ 	.short	(.L_39 - .L_38)
.L_38:
        /*003c*/ 	.word	0x00000000
        /*0040*/ 	.short	0x0001
        /*0042*/ 	.short	0x0008
        /*0044*/ 	.byte	0x00, 0xf5, 0x21, 0x00


	//----- nvinfo : EIATTR_KPARAM_INFO
	.align		4
.L_39:
        /*0048*/ 	.byte	0x04, 0x17
        /*004a*/ 	.short	(.L_41 - .L_40)
.L_40:
        /*004c*/ 	.word	0x00000000
        /*0050*/ 	.short	0x0000
        /*0052*/ 	.short	0x0000
        /*0054*/ 	.byte	0x00, 0xf5, 0x21, 0x00


	//----- nvinfo : EIATTR_SPARSE_MMA_MASK
	.align		4
.L_41:
        /*0058*/ 	.byte	0x03, 0x50
        /*005a*/ 	.short	0x0000


	//----- nvinfo : EIATTR_MAXREG_COUNT
	.align		4
        /*005c*/ 	.byte	0x03, 0x1b
        /*005e*/ 	.short	0x00ff


	//----- nvinfo : EIATTR_NUM_BARRIERS
	.align		4
        /*0060*/ 	.byte	0x02, 0x4c
        /*0062*/ 	.byte	0x01
	.zero		1


	//----- nvinfo : EIATTR_MERCURY_ISA_VERSION
	.align		4
        /*0064*/ 	.byte	0x03, 0x5f
        /*0066*/ 	.short	0x0101


	//----- nvinfo : EIATTR_VRC_CTA_INIT_COUNT
	.align		4
        /*0068*/ 	.byte	0x02, 0x4a
	.zero		1
	.zero		1


	//----- nvinfo : EIATTR_EXIT_INSTR_OFFSETS
	.align		4
        /*006c*/ 	.byte	0x04, 0x1c
        /*006e*/ 	.short	(.L_43 - .L_42)


	//   ....[0]....
.L_42:
        /*0070*/ 	.word	0x000019a0


	//----- nvinfo : EIATTR_CBANK_PARAM_SIZE
	.align		4
.L_43:
        /*0074*/ 	.byte	0x03, 0x19
        /*0076*/ 	.short	0x0020


	//----- nvinfo : EIATTR_PARAM_CBANK
	.align		4
        /*0078*/ 	.byte	0x04, 0x0a
        /*007a*/ 	.short	(.L_45 - .L_44)
	.align		4
.L_44:
        /*007c*/ 	.word	index@(.nv.constant0._Z13simple_kernelPKfS0_Pfii)
        /*0080*/ 	.short	0x0380
        /*0082*/ 	.short	0x0020


	//----- nvinfo : EIATTR_SW_WAR
	.align		4
.L_45:
        /*0084*/ 	.byte	0x04, 0x36
        /*0086*/ 	.short	(.L_47 - .L_46)
.L_46:
        /*0088*/ 	.word	0x00000008
.L_47:


//--------------------- .nv.callgraph             --------------------------
	.section	.nv.callgraph,"",@"SHT_CUDA_CALLGRAPH"
	.align	4
	.sectionentsize	8
	.align		4
        /*0000*/ 	.word	0x00000000
	.align		4
        /*0004*/ 	.word	0xffffffff
	.align		4
        /*0008*/ 	.word	0x00000000
	.align		4
        /*000c*/ 	.word	0xfffffffe
	.align		4
        /*0010*/ 	.word	0x00000000
	.align		4
        /*0014*/ 	.word	0xfffffffd
	.align		4
        /*0018*/ 	.word	0x00000000
	.align		4
        /*001c*/ 	.word	0xfffffffc


//--------------------- .text._Z11fast_kernelILi64ELi8EEvPK6float4S2_Pfii --------------------------
	.section	.text._Z11fast_kernelILi64ELi8EEvPK6float4S2_Pfii,"ax",@progbits
	.align	128
        .global         _Z11fast_kernelILi64ELi8EEvPK6float4S2_Pfii
        .type           _Z11fast_kernelILi64ELi8EEvPK6float4S2_Pfii,@function
        .size           _Z11fast_kernelILi64ELi8EEvPK6float4S2_Pfii,(.L_x_9 - _Z11fast_kernelILi64ELi8EEvPK6float4S2_Pfii)
        .other          _Z11fast_kernelILi64ELi8EEvPK6float4S2_Pfii,@"STO_CUDA_ENTRY STV_DEFAULT"
_Z11fast_kernelILi64ELi8EEvPK6float4S2_Pfii:
.text._Z11fast_kernelILi64ELi8EEvPK6float4S2_Pfii:
[----:B------:R-:W-:Y:S01]  /*0000*/  LDC R1, c[0x0][0x37c] ;  /* 0x0000df00ff017b82 */ /* 0x000fe20000000800 */
[----:B------:R-:W0:Y:S07]  /*0010*/  LDCU.64 UR8, c[0x0][0x398] ;  /* 0x00007300ff0877ac */ /* 0x000e2e0008000a00 */
[----:B------:R-:W1:Y:S01]  /*0020*/  S2UR UR7, SR_CTAID.Z ;  /* 0x00000000000779c3 */ /* 0x000e620000002700 */
[----:B------:R-:W2:Y:S01]  /*0030*/  S2R R2, SR_TID.Y ;  /* 0x0000000000027919 */ /* 0x000ea20000002200 */
[----:B------:R-:W-:Y:S01]  /*0040*/  HFMA2 R124, -RZ, RZ, 0, 0 ;  /* 0x00000000ff7c7431 */ /* 0x000fe200000001ff */
[----:B------:R-:W-:Y:S01]  /*0050*/  UMOV UR4, URZ ;  /* 0x000000ff00047c82 */ /* 0x000fe20008000000 */
[----:B------:R-:W-:Y:S01]  /*0060*/  CS2R R122, SRZ ;  /* 0x00000000007a7805 */ /* 0x000fe2000001ff00 */
[----:B------:R-:W3:Y:S01]  /*0070*/  S2R R0, SR_TID.X ;  /* 0x0000000000007919 */ /* 0x000ee20000002100 */
[----:B------:R-:W-:-:S02]  /*0080*/  CS2R R120, SRZ ;  /* 0x0000000000787805 */ /* 0x000fc4000001ff00 */
[----:B------:R-:W-:Y:S02]  /*0090*/  CS2R R118, SRZ ;  /* 0x0000000000767805 */ /* 0x000fe4000001ff00 */
[----:B------:R-:W-:Y:S02]  /*00a0*/  CS2R R116, SRZ ;  /* 0x0000000000747805 */ /* 0x000fe4000001ff00 */
[----:B------:R-:W-:Y:S02]  /*00b0*/  CS2R R114, SRZ ;  /* 0x0000000000727805 */ /* 0x000fe4000001ff00 */
[----:B------:R-:W-:Y:S02]  /*00c0*/  CS2R R112, SRZ ;  /* 0x0000000000707805 */ /* 0x000fe4000001ff00 */
[----:B------:R-:W-:Y:S02]  /*00d0*/  CS2R R110, SRZ ;  /* 0x00000000006e7805 */ /* 0x000fe4000001ff00 */
[----:B------:R-:W-:-:S02]  /*00e0*/  CS2R R108, SRZ ;  /* 0x00000000006c7805 */ /* 0x000fc4000001ff00 */
[----:B------:R-:W-:Y:S02]  /*00f0*/  CS2R R106, SRZ ;  /* 0x00000000006a7805 */ /* 0x000fe4000001ff00 */
[----:B------:R-:W-:Y:S02]  /*0100*/  CS2R R104, SRZ ;  /* 0x0000000000687805 */ /* 0x000fe4000001ff00 */
[----:B------:R-:W-:Y:S02]  /*0110*/  CS2R R102, SRZ ;  /* 0x0000000000667805 */ /* 0x000fe4000001ff00 */
[----:B------:R-:W-:Y:S01]  /*0120*/  CS2R R6, SRZ ;  /* 0x0000000000067805 */ /* 0x000fe2000001ff00 */
[----:B0-----:R-:W0:Y:S01]  /*0130*/  I2F.U32.RP R3, UR9 ;  /* 0x0000000900037d06 */ /* 0x001e220008209000 */
[----:B------:R-:W-:Y:S01]  /*0140*/  UISETP.NE.U32.AND UP1, UPT, UR9, URZ, UPT ;  /* 0x000000ff0900728c */ /* 0x000fe2000bf25070 */
[----:B------:R-:W-:Y:S02]  /*0150*/  CS2R R8, SRZ ;  /* 0x0000000000087805 */ /* 0x000fe4000001ff00 */
        /* <DEDUP_REMOVED lines=10> */
[----:B------:R-:W-:Y:S02]  /*0200*/  CS2R R70, SRZ ;  /* 0x0000000000467805 */ /* 0x000fe4000001ff00 */
[----:B------:R-:W-:Y:S01]  /*0210*/  CS2R R72, SRZ ;  /* 0x0000000000487805 */ /* 0x000fe2000001ff00 */
[----:B0-----:R-:W0:Y:S01]  /*0220*/  MUFU.RCP R3, R3 ;  /* 0x0000000300037308 */ /* 0x001e220000001000 */
[----:B------:R-:W-:-:S02]  /*0230*/  CS2R R74, SRZ ;  /* 0x00000000004a7805 */ /* 0x000fc4000001ff00 */
[----:B------:R-:W-:Y:S02]  /*0240*/  CS2R R76, SRZ ;  /* 0x00000000004c7805 */ /* 0x000fe4000001ff00 */
[----:B------:R-:W-:Y:S02]  /*0250*/  CS2R R78, SRZ ;  /* 0x00000000004e7805 */ /* 0x000fe4000001ff00 */
[----:B------:R-:W-:Y:S02]  /*0260*/  CS2R R80, SRZ ;  /* 0x0000000000507805 */ /* 0x000fe4000001ff00 */
[----:B------:R-:W-:Y:S01]  /*0270*/  CS2R R82, SRZ ;  /* 0x0000000000527805 */ /* 0x000fe2000001ff00 */
[----:B------:R-:W4:Y:S01]  /*0280*/  LDCU.64 UR12, c[0x0][0x358] ;  /* 0x00006b00ff0c77ac */ /* 0x000f220008000a00 */
[----:B0-----:R-:W-:Y:S01]  /*0290*/  IADD3 R4, PT, PT, R3, 0xffffffe, RZ ;  /* 0x0ffffffe03047810 */ /* 0x001fe20007ffe0ff */
[----:B------:R-:W-:-:S05]  /*02a0*/  HFMA2 R3, -RZ, RZ, 0, 0 ;  /* 0x00000000ff037431 */ /* 0x000fca00000001ff */
[----:B------:R-:W0:Y:S02]  /*02b0*/  F2I.FTZ.U32.TRUNC.NTZ R4, R4 ;  /* 0x0000000400047305 */ /* 0x000e24000021f000 */
[----:B0-----:R-:W-:Y:S02]  /*02c0*/  R2UR UR5, R4 ;  /* 0x00000000040572ca */ /* 0x001fe400000e0000 */
[----:B------:R-:W-:-:S11]  /*02d0*/  CS2R R4, SRZ ;  /* 0x0000000000047805 */ /* 0x000fd6000001ff00 */
[----:B------:R-:W-:-:S04]  /*02e0*/  UIADD3 UR6, UPT, UPT, URZ, -UR5, URZ ;  /* 0x80000005ff067290 */ /* 0x000fc8000fffe0ff */
[----:B------:R-:W-:-:S04]  /*02f0*/  UIMAD UR6, UR6, UR9, URZ ;  /* 0x00000009060672a4 */ /* 0x000fc8000f8e02ff */
[----:B------:R-:W-:-:S04]  /*0300*/  UIMAD.WIDE.U32 UR4, UR5, UR6, UR4 ;  /* 0x00000006050472a5 */ /* 0x000fc8000f8e0004 */
[----:B-1----:R-:W-:-:S04]  /*0310*/  UIMAD.WIDE.U32 UR4, UR5, UR7, URZ ;  /* 0x00000007050472a5 */ /* 0x002fc8000f8e00ff */
[----:B------:R-:W-:-:S04]  /*0320*/  UIADD3 UR5, UPT, UPT, -UR5, URZ, URZ ;  /* 0x000000ff05057290 */ /* 0x000fc8000fffe1ff */
[----:B------:R-:W-:Y:S02]  /*0330*/  UIMAD UR4, UR9, UR5, UR7 ;  /* 0x00000005090472a4 */ /* 0x000fe4000f8e0207 */
[----:B------:R-:W-:Y:S02]  /*0340*/  UIMAD UR5, UR8, UR8, URZ ;  /* 0x00000008080572a4 */ /* 0x000fe4000f8e02ff */
[----:B------:R-:W-:-:S11]  /*0350*/  UISETP.GE.U32.AND UP0, UPT, UR4, UR9, UPT ;  /* 0x000000090400728c */ /* 0x000fd6000bf06070 */
[----:B------:R-:W-:-:S04]  /*0360*/  @UP0 UIADD3 UR4, UPT, UPT, UR4, -UR9, URZ ;  /* 0x8000000904040290 */ /* 0x000fc8000fffe0ff */
[----:B------:R-:W-:-:S11]  /*0370*/  UISETP.GE.U32.AND UP0, UPT, UR4, UR9, UPT ;  /* 0x000000090400728c */ /* 0x000fd6000bf06070 */
[----:B------:R-:W-:Y:S02]  /*0380*/  @UP0 UIADD3 UR4, UPT, UPT, UR4, -UR9, URZ ;  /* 0x8000000904040290 */ /* 0x000fe4000fffe0ff */
[----:B------:R-:W-:Y:S02]  /*0390*/  @!UP1 ULOP3.LUT UR4, URZ, UR9, URZ, 0x33, !UPT ;  /* 0x00000009ff049292 */ /* 0x000fe4000f8e33ff */
[----:B------:R-:W-:Y:S02]  /*03a0*/  UISETP.GE.AND UP0, UPT, UR8, 0x20, UPT ;  /* 0x000000200800788c */ /* 0x000fe4000bf06270 */
[----:B------:R-:W-:Y:S02]  /*03b0*/  UIMAD UR6, UR4, UR5, URZ ;  /* 0x00000005040672a4 */ /* 0x000fe4000f8e02ff */
[----:B------:R-:W-:-:S04]  /*03c0*/  UIADD3 UR4, UPT, UPT, -UR4, UR7, URZ ;  /* 0x0000000704047290 */ /* 0x000fc8000fffe1ff */
[----:B------:R-:W-:-:S04]  /*03d0*/  UIMAD UR4, UR5, UR4, UR6 ;  /* 0x00000004050472a4 */ /* 0x000fc8000f8e0206 */
[----:B------:R-:W-:-:S04]  /*03e0*/  USHF.R.S32.HI UR5, URZ, 0x1f, UR4 ;  /* 0x0000001fff057899 */ /* 0x000fc80008011404 */
[----:B------:R-:W-:-:S04]  /*03f0*/  ULEA.HI UR5, UR5, UR4, URZ, 0x2 ;  /* 0x0000000405057291 */ /* 0x000fc8000f8f10ff */
[----:B------:R-:W-:Y:S01]  /*0400*/  USHF.R.S32.HI UR5, URZ, 0x2, UR5 ;  /* 0x00000002ff057899 */ /* 0x000fe20008011405 */
[----:B--234-:R-:W-:Y:S11]  /*0410*/  BRA.U !UP0, `(.L_x_0) ;  /* 0x0000001108447547 */ /* 0x01cff6000b800000 */
[----:B------:R-:W0:Y:S01]  /*0420*/  S2R R25, SR_CTAID.X ;  /* 0x0000000000197919 */ /* 0x000e220000002500 */
[----:B------:R-:W1:Y:S01]  /*0430*/  LDCU UR4, c[0x0][0x360] ;  /* 0x00006c00ff0477ac */ /* 0x000e620008000800 */
[----:B------:R-:W-:Y:S01]  /*0440*/  MOV R124, RZ ;  /* 0x000000ff007c7202 */ /* 0x000fe20000000f00 */
[----:B------:R-:W2:Y:S01]  /*0450*/  S2R R27, SR_CTAID.Y ;  /* 0x00000000001b7919 */ /* 0x000ea20000002600 */
[----:B------:R-:W-:Y:S02]  /*0460*/  USHF.R.U32.HI UR9, URZ, 0x2, UR8 ;  /* 0x00000002ff097899 */ /* 0x000fe40008011608 */
[----:B------:R-:W-:-:S04]  /*0470*/  USHF.R.S32.HI UR7, URZ, 0x1f, UR6 ;  /* 0x0000001fff077899 */ /* 0x000fc80008011406 */
[----:B------:R-:W-:Y:S01]  /*0480*/  ULEA.HI UR7, UR7, UR6, URZ, 0x2 ;  /* 0x0000000607077291 */ /* 0x000fe2000f8f10ff */
[----:B-1----:R-:W-:Y:S01]  /*0490*/  IMAD R0, R2, UR4, R0 ;  /* 0x0000000402007c24 */ /* 0x002fe2000f8e0200 */
[----:B------:R-:W-:-:S04]  /*04a0*/  USHF.R.S32.HI UR4, URZ, 0x1f, UR8 ;  /* 0x0000001fff047899 */ /* 0x000fc80008011408 */
[----:B------:R-:W-:Y:S01]  /*04b0*/  SHF.R.U32.HI R0, RZ, 0x3, R0 ;  /* 0x00000003ff007819 */ /* 0x000fe20000011600 */
[----:B------:R-:W-:-:S04]  /*04c0*/  ULEA.HI UR4, UR4, UR8, URZ, 0x5 ;  /* 0x0000000804047291 */ /* 0x000fc8000f8f28ff */
[----:B------:R-:W-:Y:S01]  /*04d0*/  USHF.R.S32.HI UR6, URZ, 0x5, UR4 ;  /* 0x00000005ff067899 */ /* 0x000fe20008011404 */
[-C--:B0-----:R-:W-:Y:S02]  /*04e0*/  LEA R2, R25, R0.reuse, 0x6 ;  /* 0x0000000019027211 */ /* 0x081fe400078e30ff */
[----:B------:R-:W-:Y:S01]  /*04f0*/  UMOV UR4, URZ ;  /* 0x000000ff00047c82 */ /* 0x000fe20008000000 */
[----:B--2---:R-:W-:Y:S02]  /*0500*/  LEA R0, R27, R0, 0x6 ;  /* 0x000000001b007211 */ /* 0x004fe400078e30ff */
[C---:B------:R-:W-:Y:S01]  /*0510*/  IMAD R84, R2.reuse, UR9, RZ ;  /* 0x0000000902547c24 */ /* 0x040fe2000f8e02ff */
[C---:B------:R-:W-:Y:S02]  /*0520*/  IADD3 R86, PT, PT, R2.reuse, 0x8, RZ ;  /* 0x0000000802567810 */ /* 0x040fe40007ffe0ff */
[----:B------:R-:W-:Y:S01]  /*0530*/  IADD3 R87, PT, PT, R2, 0x10, RZ ;  /* 0x0000001002577810 */ /* 0x000fe20007ffe0ff */
[----:B------:R-:W-:Y:S01]  /*0540*/  IMAD R85, R0, UR9, RZ ;  /* 0x0000000900557c24 */ /* 0x000fe2000f8e02ff */
[----:B------:R-:W-:Y:S01]  /*0550*/  IADD3 R88, PT, PT, R2, 0x18, RZ ;  /* 0x0000001802587810 */ /* 0x000fe20007ffe0ff */
[----:B------:R-:W-:Y:S01]  /*0560*/  IMAD R86, R86, UR9, RZ ;  /* 0x0000000956567c24 */ /* 0x000fe2000f8e02ff */
[C---:B------:R-:W-:Y:S01]  /*0570*/  IADD3 R89, PT, PT, R2.reuse, 0x20, RZ ;  /* 0x0000002002597810 */ /* 0x040fe20007ffe0ff */
        /* <DEDUP_REMOVED lines=19> */
[----:B------:R-:W-:Y:S01]  /*06b0*/  IADD3 R99, PT, PT, R0, 0x38, RZ ;  /* 0x0000003800637810 */ /* 0x000fe20007ffe0ff */
[----:B------:R-:W-:-:S02]  /*06c0*/  IMAD R97, R97, UR9, RZ ;  /* 0x0000000961617c24 */ /* 0x000fc4000f8e02ff */
[----:B------:R-:W-:Y:S02]  /*06d0*/  IMAD R98, R98, UR9, RZ ;  /* 0x0000000962627c24 */ /* 0x000fe4000f8e02ff */
[----:B------:R-:W-:-:S07]  /*06e0*/  IMAD R99, R99, UR9, RZ ;  /* 0x0000000963637c24 */ /* 0x000fce000f8e02ff */
.L_x_2:
[----:B------:R-:W0:Y:S01]  /*06f0*/  S2R R2, SR_TID.Y ;  /* 0x0000000000027919 */ /* 0x000e220000002200 */
[----:B------:R-:W0:Y:S01]  /*0700*/  LDCU UR8, c[0x0][0x360] ;  /* 0x00006c00ff0877ac */ /* 0x000e220008000800 */
[----:B------:R-:W1:Y:S01]  /*0710*/  LDC.64 R56, c[0x0][0x380] ;  /* 0x0000e000ff387b82 */ /* 0x000e620000000a00 */
[----:B------:R-:W-:Y:S01]  /*0720*/  MOV R54, UR4 ;  /* 0x0000000400367c02 */ /* 0x000fe20008000f00 */
[----:B------:R-:W0:Y:S01]  /*0730*/  S2R R0, SR_TID.X ;  /* 0x0000000000007919 */ /* 0x000e220000002100 */
[----:B------:R-:W-:-:S05]  /*0740*/  MOV R25, UR7 ;  /* 0x0000000700197c02 */ /* 0x000fca0008000f00 */
[----:B------:R-:W2:Y:S01]  /*0750*/  LDC.64 R60, c[0x0][0x388] ;  /* 0x0000e200ff3c7b82 */ /* 0x000ea20000000a00 */
[----:B0-----:R-:W-:-:S05]  /*0760*/  IMAD R53, R2, UR8, R0 ;  /* 0x0000000802357c24 */ /* 0x001fca000f8e0200 */
[----:B------:R-:W-:-:S04]  /*0770*/  LOP3.LUT R55, R53, 0x7, RZ, 0xc0, !PT ;  /* 0x0000000735377812 */ /* 0x000fc800078ec0ff */
[----:B------:R-:W-:-:S04]  /*0780*/  LEA R54, R54, R55, 0x3 ;  /* 0x0000003736367211 */ /* 0x000fc800078e18ff */
[----:B------:R-:W-:Y:S02]  /*0790*/  IADD3 R52, PT, PT, R54, UR5, RZ ;  /* 0x0000000536347c10 */ /* 0x000fe4000fffe0ff */
[----:B------:R-:W-:Y:S02]  /*07a0*/  LEA.HI.SX32 R54, R25, R54, 0x1e ;  /* 0x0000003619367211 */ /* 0x000fe400078ff2ff */
[----:B------:R-:W-:Y:S02]  /*07b0*/  IADD3 R29, PT, PT, R84, R52, RZ ;  /* 0x00000034541d7210 */ /* 0x000fe40007ffe0ff */
[----:B------:R-:W-:-:S03]  /*07c0*/  IADD3 R37, PT, PT, R85, R54, RZ ;  /* 0x0000003655257210 */ /* 0x000fc60007ffe0ff */
[----:B-1----:R-:W-:Y:S01]  /*07d0*/  IMAD.WIDE R28, R29, 0x10, R56 ;  /* 0x000000101d1c7825 */ /* 0x002fe200078e0238 */
[----:B------:R-:W-:Y:S02]  /*07e0*/  IADD3 R45, PT, PT, R86, R52, RZ ;  /* 0x00000034562d7210 */ /* 0x000fe40007ffe0ff */
[----:B------:R-:W-:Y:S01]  /*07f0*/  IADD3 R49, PT, PT, R93, R54, RZ ;  /* 0x000000365d317210 */ /* 0x000fe20007ffe0ff */
[----:B--2---:R-:W-:Y:S01]  /*0800*/  IMAD.WIDE R36, R37, 0x10, R60 ;  /* 0x0000001025247825 */ /* 0x004fe200078e023c */
[----:B------:R-:W-:Y:S01]  /*0810*/  IADD3 R33, PT, PT, R87, R52, RZ ;  /* 0x0000003457217210 */ /* 0x000fe20007ffe0ff */
[----:B------:R-:W2:Y:S01]  /*0820*/  LDG.E.128.CONSTANT R28, desc[UR12][R28.64] ;  /* 0x0000000c1c1c7981 */ /* 0x000ea2000c1e9d00 */
[----:B------:R-:W-:Y:S01]  /*0830*/  IADD3 R41, PT, PT, R94, R54, RZ ;  /* 0x000000365e297210 */ /* 0x000fe20007ffe0ff */
[----:B------:R-:W-:Y:S02]  /*0840*/  IMAD.WIDE R44, R45, 0x10, R56 ;  /* 0x000000102d2c7825 */ /* 0x000fe400078e0238 */
[----:B------:R-:W3:Y:S02]  /*0850*/  LDG.E.128.CONSTANT R36, desc[UR12][R36.64] ;  /* 0x0000000c24247981 */ /* 0x000ee4000c1e9d00 */
[----:B------:R-:W-:-:S02]  /*0860*/  IMAD.WIDE R48, R49, 0x10, R60 ;  /* 0x0000001031307825 */ /* 0x000fc400078e023c */
[----:B------:R-:W4:Y:S02]  /*0870*/  LDG.E.128.CONSTANT R44, desc[UR12][R44.64] ;  /* 0x0000000c2c2c7981 */ /* 0x000f24000c1e9d00 */
[----:B------:R-:W-:Y:S02]  /*0880*/  IMAD.WIDE R32, R33, 0x10, R56 ;  /* 0x0000001021207825 */ /* 0x000fe400078e0238 */
[----:B------:R-:W5:Y:S02]  /*0890*/  LDG.E.128.CONSTANT R48, desc[UR12][R48.64] ;  /* 0x0000000c30307981 */ /* 0x000f64000c1e9d00 */
[----:B------:R-:W-:Y:S02]  /*08a0*/  IMAD.WIDE R40, R41, 0x10, R60 ;  /* 0x0000001029287825 */ /* 0x000fe400078e023c */
[----:B------:R-:W5:Y:S01]  /*08b0*/  LDG.E.128.CONSTANT R32, desc[UR12][R32.64] ;  /* 0x0000000c20207981 */ /* 0x000f62000c1e9d00 */
[----:B------:R-:W0:Y:S01]  /*08c0*/  S2UR UR9, SR_CgaCtaId ;  /* 0x00000000000979c3 */ /* 0x000e220000008800 */
[----:B------:R-:W-:Y:S01]  /*08d0*/  UMOV UR8, 0x400 ;  /* 0x0000040000087882 */ /* 0x000fe20000000000 */
[----:B------:R-:W-:Y:S01]  /*08e0*/  HFMA2 R58, -RZ, RZ, 0, 6.29425048828125e-05 ;  /* 0x00000420ff3a7431 */ /* 0x000fe200000001ff */
[----:B------:R-:W5:Y:S01]  /*08f0*/  LDG.E.128.CONSTANT R40, desc[UR12][R40.64] ;  /* 0x0000000c28287981 */ /* 0x000f62000c1e9d00 */
[----:B------:R-:W-:-:S02]  /*0900*/  MOV R100, 0x420 ;  /* 0x0000042000647802 */ /* 0x000fc40000000f00 */
[----:B------:R-:W-:Y:S02]  /*0910*/  SHF.R.U32.HI R53, RZ, 0x1, R53 ;  /* 0x00000001ff357819 */ /* 0x000fe40000011635 */
[----:B------:R-:W-:Y:S02]  /*0920*/  IADD3 R25, PT, PT, R88, R52, RZ ;  /* 0x0000003458197210 */ /* 0x000fe40007ffe0ff */
[----:B------:R-:W-:Y:S01]  /*0930*/  LOP3.LUT R53, R53, 0x7ffffffc, RZ, 0xc0, !PT ;  /* 0x7ffffffc35357812 */ /* 0x000fe200078ec0ff */
[----:B0-----:R-:W-:Y:S02]  /*0940*/  ULEA UR10, UR9, UR8, 0x18 ;  /* 0x00000008090a7291 */ /* 0x001fe4000f8ec0ff */
[----:B------:R-:W-:-:S04]  /*0950*/  UIADD3 UR8, UPT, UPT, UR8, 0x2100, URZ ;  /* 0x0000210008087890 */ /* 0x000fc8000fffe0ff */
[----:B------:R-:W-:Y:S01]  /*0960*/  ULEA UR8, UR9, UR8, 0x18 ;  /* 0x0000000809087291 */ /* 0x000fe2000f8ec0ff */
[----:B------:R-:W-:-:S05]  /*0970*/  IMAD R100, R55, R100, UR10 ;  /* 0x0000000a37647e24 */ /* 0x000fca000f8e0264 */
[----:B------:R-:W-:Y:S01]  /*0980*/  IMAD R58, R55, R58, UR8 ;  /* 0x00000008373a7e24 */ /* 0x000fe2000f8e023a */
[----:B------:R-:W-:Y:S02]  /*0990*/  IADD3 R100, PT, PT, R100, R53, RZ ;  /* 0x0000003564647210 */ /* 0x000fe40007ffe0ff */
[----:B------:R-:W-:Y:S02]  /*09a0*/  IADD3 R63, PT, PT, R89, R52, RZ ;  /* 0x00000034593f7210 */ /* 0x000fe40007ffe0ff */
[----:B------:R-:W-:Y:S02]  /*09b0*/  IADD3 R101, PT, PT, R53, R58, RZ ;  /* 0x0000003a35657210 */ /* 0x000fe40007ffe0ff */
[-C--:B------:R-:W-:Y:S02]  /*09c0*/  IADD3 R59, PT, PT, R90, R52.reuse, RZ ;  /* 0x000000345a3b7210 */ /* 0x080fe40007ffe0ff */
[-C--:B------:R-:W-:Y:S02]  /*09d0*/  IADD3 R53, PT, PT, R91, R52.reuse, RZ ;  /* 0x000000345b357210 */ /* 0x080fe40007ffe0ff */
[----:B------:R-:W-:Y:S01]  /*09e0*/  IADD3 R55, PT, PT, R92, R52, RZ ;  /* 0x000000345c377210 */ /* 0x000fe20007ffe0ff */
[----:B------:R-:W-:-:S04]  /*09f0*/  IMAD.WIDE R24, R25, 0x10, R56 ;  /* 0x0000001019187825 */ /* 0x000fc800078e0238 */
[--C-:B------:R-:W-:Y:S01]  /*0a00*/  IMAD.WIDE R62, R63, 0x10, R56.reuse ;  /* 0x000000103f3e7825 */ /* 0x100fe200078e0238 */
[----:B------:R-:W-:Y:S01]  /*0a10*/  IADD3 R125, PT, PT, R97, R54, RZ ;  /* 0x00000036617d7210 */ /* 0x000fe20007ffe0ff */
[----:B------:R-:W5:Y:S02]  /*0a20*/  LDG.E.128.CONSTANT R24, desc[UR12][R24.64] ;  /* 0x0000000c18187981 */ /* 0x000f64000c1e9d00 */
[----:B------:R-:W-:-:S04]  /*0a30*/  IMAD.WIDE R58, R59, 0x10, R56 ;  /* 0x000000103b3a7825 */ /* 0x000fc800078e0238 */
[----:B------:R-:W-:-:S04]  /*0a40*/  IMAD.WIDE R52, R53, 0x10, R56 ;  /* 0x0000001035347825 */ /* 0x000fc800078e0238 */
[----:B------:R-:W-:Y:S01]  /*0a50*/  IMAD.WIDE R56, R55, 0x10, R56 ;  /* 0x0000001037387825 */ /* 0x000fe200078e0238 */
[-C--:B------:R-:W-:Y:S01]  /*0a60*/  IADD3 R55, PT, PT, R96, R54.reuse, RZ ;  /* 0x0000003660377210 */ /* 0x080fe20007ffe0ff */
[----:B--2---:R0:W-:Y:S04]  /*0a70*/  STS [R100+0x108], R29 ;  /* 0x0001081d64007388 */ /* 0x0041e80000000800 */
[----:B------:R1:W-:Y:S01]  /*0a80*/  STS [R100+0x210], R30 ;  /* 0x0002101e64007388 */ /* 0x0003e20000000800 */
[----:B0-----:R-:W-:-:S03]  /*0a90*/  IADD3 R29, PT, PT, R95, R54, RZ ;  /* 0x000000365f1d7210 */ /* 0x001fc60007ffe0ff */
[----:B------:R0:W-:Y:S01]  /*0aa0*/  STS [R100], R28 ;  /* 0x0000001c64007388 */ /* 0x0001e20000000800 */
[----:B-1----:R-:W-:-:S03]  /*0ab0*/  IADD3 R30, PT, PT, R98, R54, RZ ;  /* 0x00000036621e7210 */ /* 0x002fc60007ffe0ff */
[----:B------:R1:W-:Y:S04]  /*0ac0*/  STS [R100+0x318], R31 ;  /* 0x0003181f64007388 */ /* 0x0003e80000000800 */
[----:B---3--:R-:W-:Y:S01]  /*0ad0*/  STS [R101], R36 ;  /* 0x0000002465007388 */ /* 0x008fe20000000800 */
[----:B0-----:R-:W-:-:S03]  /*0ae0*/  IMAD.WIDE R28, R29, 0x10, R60 ;  /* 0x000000101d1c7825 */ /* 0x001fc600078e023c */
[----:B------:R0:W-:Y:S01]  /*0af0*/  STS [R101+0x108], R37 ;  /* 0x0001082565007388 */ /* 0x0001e20000000800 */
[----:B-1----:R-:W-:-:S03]  /*0b00*/  IADD3 R31, PT, PT, R99, R54, RZ ;  /* 0x00000036631f7210 */ /* 0x002fc60007ffe0ff */
[----:B------:R-:W-:Y:S04]  /*0b10*/  STS [R101+0x210], R38 ;  /* 0x0002102665007388 */ /* 0x000fe80000000800 */
[----:B------:R-:W-:Y:S01]  /*0b20*/  STS [R101+0x318], R39 ;  /* 0x0003182765007388 */ /* 0x000fe20000000800 */
[----:B0-----:R-:W-:-:S03]  /*0b30*/  IMAD.WIDE R36, R55, 0x10, R60 ;  /* 0x0000001037247825 */ /* 0x001fc600078e023c */
[----:B----4-:R-:W-:Y:S01]  /*0b40*/  STS [R100+0x20], R44 ;  /* 0x0000202c64007388 */ /* 0x010fe20000000800 */
[----:B------:R-:W-:-:S03]  /*0b50*/  IMAD.WIDE R54, R30, 0x10, R60 ;  /* 0x000000101e367825 */ /* 0x000fc600078e023c */
[----:B------:R0:W-:Y:S04]  /*0b60*/  STS [R100+0x128], R45 ;  /* 0x0001282d64007388 */ /* 0x0001e80000000800 */
[----:B------:R-:W-:Y:S04]  /*0b70*/  STS [R100+0x230], R46 ;  /* 0x0002302e64007388 */ /* 0x000fe80000000800 */
[----:B------:R-:W-:Y:S01]  /*0b80*/  STS [R100+0x338], R47 ;  /* 0x0003382f64007388 */ /* 0x000fe20000000800 */
[----:B0-----:R-:W-:-:S03]  /*0b90*/  IMAD.WIDE R44, R125, 0x10, R60 ;  /* 0x000000107d2c7825 */ /* 0x001fc600078e023c */
[----:B-----5:R-:W-:Y:S01]  /*0ba0*/  STS [R101+0x20], R48 ;  /* 0x0000203065007388 */ /* 0x020fe20000000800 */
[----:B------:R-:W-:-:S03]  /*0bb0*/  IMAD.WIDE R60, R31, 0x10, R60 ;  /* 0x000000101f3c7825 */ /* 0x000fc600078e023c */
[----:B------:R-:W-:Y:S04]  /*0bc0*/  STS [R101+0x128], R49 ;  /* 0x0001283165007388 */ /* 0x000fe80000000800 */
[----:B------:R-:W-:Y:S04]  /*0bd0*/  STS [R101+0x230], R50 ;  /* 0x0002303265007388 */ /* 0x000fe80000000800 */
[----:B------:R-:W-:Y:S04]  /*0be0*/  STS [R101+0x338], R51 ;  /* 0x0003383365007388 */ /* 0x000fe80000000800 */
[----:B------:R-:W-:Y:S04]  /*0bf0*/  STS [R100+0x40], R32 ;  /* 0x0000402064007388 */ /* 0x000fe80000000800 */
[----:B------:R-:W-:Y:S04]  /*0c00*/  STS [R100+0x148], R33 ;  /* 0x0001482164007388 */ /* 0x000fe80000000800 */
[----:B------:R-:W2:Y:S04]  /*0c10*/  LDG.E.128.CONSTANT R28, desc[UR12][R28.64] ;  /* 0x0000000c1c1c7981 */ /* 0x000ea8000c1e9d00 */
[----:B------:R-:W-:Y:S04]  /*0c20*/  STS [R100+0x250], R34 ;  /* 0x0002502264007388 */ /* 0x000fe80000000800 */
[----:B------:R0:W-:Y:S04]  /*0c30*/  STS [R100+0x358], R35 ;  /* 0x0003582364007388 */ /* 0x0001e80000000800 */
[----:B------:R-:W-:Y:S04]  /*0c40*/  STS [R101+0x40], R40 ;  /* 0x0000402865007388 */ /* 0x000fe80000000800 */
[----:B------:R-:W-:Y:S04]  /*0c50*/  STS [R101+0x148], R41 ;  /* 0x0001482965007388 */ /* 0x000fe80000000800 */
[----:B0-----:R-:W3:Y:S04]  /*0c60*/  LDG.E.128.CONSTANT R32, desc[UR12][R62.64] ;  /* 0x0000000c3e207981 */ /* 0x001ee8000c1e9d00 */
[----:B------:R-:W4:Y:S04]  /*0c70*/  LDG.E.128.CONSTANT R36, desc[UR12][R36.64] ;  /* 0x0000000c24247981 */ /* 0x000f28000c1e9d00 */
[----:B------:R-:W-:Y:S04]  /*0c80*/  STS [R101+0x250], R42 ;  /* 0x0002502a65007388 */ /* 0x000fe80000000800 */
[----:B------:R0:W-:Y:S04]  /*0c90*/  STS [R101+0x358], R43 ;  /* 0x0003582b65007388 */ /* 0x0001e80000000800 */
[----:B------:R-:W5:Y:S04]  /*0ca0*/  LDG.E.128.CONSTANT R44, desc[UR12][R44.64] ;  /* 0x0000000c2c2c7981 */ /* 0x000f68000c1e9d00 */
[----:B------:R-:W5:Y:S04]  /*0cb0*/  LDG.E.128.CONSTANT R48, desc[UR12][R52.64] ;  /* 0x0000000c34307981 */ /* 0x000f68000c1e9d00 */
[----:B0-----:R-:W5:Y:S04]  /*0cc0*/  LDG.E.128.CONSTANT R40, desc[UR12][R58.64] ;  /* 0x0000000c3a287981 */ /* 0x001f68000c1e9d00 */
[----:B------:R-:W5:Y:S04]  /*0cd0*/  LDG.E.128.CONSTANT R60, desc[UR12][R60.64] ;  /* 0x0000000c3c3c7981 */ /* 0x000f68000c1e9d00 */
[----:B------:R-:W5:Y:S04]  /*0ce0*/  LDG.E.128.CONSTANT R52, desc[UR12][R54.64] ;  /* 0x0000000c36347981 */ /* 0x000f68000c1e9d00 */
[----:B------:R-:W5:Y:S04]  /*0cf0*/  LDG.E.128.CONSTANT R56, desc[UR12][R56.64] ;  /* 0x0000000c38387981 */ /* 0x000f68000c1e9d00 */
[----:B------:R0:W-:Y:S04]  /*0d00*/  STS [R100+0x60], R24 ;  /* 0x0000601864007388 */ /* 0x0001e80000000800 */
[----:B------:R-:W-:Y:S04]  /*0d10*/  STS [R100+0x168], R25 ;  /* 0x0001681964007388 */ /* 0x000fe80000000800 */
[----:B------:R-:W-:Y:S04]  /*0d20*/  STS [R100+0x270], R26 ;  /* 0x0002701a64007388 */ /* 0x000fe80000000800 */
[----:B------:R-:W-:Y:S01]  /*0d30*/  STS [R100+0x378], R27 ;  /* 0x0003781b64007388 */ /* 0x000fe20000000800 */
[----:B0-----:R-:W-:Y:S01]  /*0d40*/  LEA R24, R2, UR8, 0x2 ;  /* 0x0000000802187c11 */ /* 0x001fe2000f8e10ff */
[----:B------:R-:W-:-:S02]  /*0d50*/  UMOV UR8, 0x80 ;  /* 0x0000008000087882 */ /* 0x000fc40000000000 */
[----:B--2---:R-:W-:Y:S04]  /*0d60*/  STS [R101+0x60], R28 ;  /* 0x0000601c65007388 */ /* 0x004fe80000000800 */
[----:B------:R-:W-:Y:S04]  /*0d70*/  STS [R101+0x168], R29 ;  /* 0x0001681d65007388 */ /* 0x000fe80000000800 */
[----:B------:R-:W-:Y:S04]  /*0d80*/  STS [R101+0x270], R30 ;  /* 0x0002701e65007388 */ /* 0x000fe80000000800 */
[----:B------:R-:W-:Y:S04]  /*0d90*/  STS [R101+0x378], R31 ;  /* 0x0003781f65007388 */ /* 0x000fe80000000800 */
[----:B---3--:R-:W-:Y:S04]  /*0da0*/  STS [R100+0x80], R32 ;  /* 0x0000802064007388 */ /* 0x008fe80000000800 */
[----:B------:R0:W-:Y:S04]  /*0db0*/  STS [R100+0x188], R33 ;  /* 0x0001882164007388 */ /* 0x0001e80000000800 */
[----:B------:R1:W-:Y:S04]  /*0dc0*/  STS [R100+0x290], R34 ;  /* 0x0002902264007388 */ /* 0x0003e80000000800 */
[----:B------:R1:W-:Y:S04]  /*0dd0*/  STS [R100+0x398], R35 ;  /* 0x0003982364007388 */ /* 0x0003e80000000800 */
[----:B----4-:R1:W-:Y:S04]  /*0de0*/  STS [R101+0x80], R36 ;  /* 0x0000802465007388 */ /* 0x0103e80000000800 */
[----:B------:R1:W-:Y:S04]  /*0df0*/  STS [R101+0x188], R37 ;  /* 0x0001882565007388 */ /* 0x0003e80000000800 */
[----:B------:R1:W-:Y:S04]  /*0e00*/  STS [R101+0x290], R38 ;  /* 0x0002902665007388 */ /* 0x0003e80000000800 */
[----:B------:R1:W-:Y:S04]  /*0e10*/  STS [R101+0x398], R39 ;  /* 0x0003982765007388 */ /* 0x0003e80000000800 */
[----:B-----5:R1:W-:Y:S04]  /*0e20*/  STS [R100+0xa0], R40 ;  /* 0x0000a02864007388 */ /* 0x0203e80000000800 */
[----:B------:R1:W-:Y:S04]  /*0e30*/  STS [R100+0x1a8], R41 ;  /* 0x0001a82964007388 */ /* 0x0003e80000000800 */
        /* <DEDUP_REMOVED lines=21> */
[----:B------:R1:W-:Y:S01]  /*0f90*/  STS [R101+0x3f8], R63 ;  /* 0x0003f83f65007388 */ /* 0x0003e20000000800 */
[----:B0-----:R-:W-:Y:S01]  /*0fa0*/  LEA R33, R0, UR10, 0x2 ;  /* 0x0000000a00217c11 */ /* 0x001fe2000f8e10ff */
[----:B------:R-:W-:Y:S06]  /*0fb0*/  BAR.SYNC.DEFER_BLOCKING 0x0 ;  /* 0x0000000000007b1d */ /* 0x000fec0000010000 */
.L_x_1:
[----:B------:R-:W-:Y:S04]  /*0fc0*/  LDS R26, [R24+UR8+-0x80] ;  /* 0xffff8008181a7984 */ /* 0x000fe80008000800 */
[----:B-1----:R-:W0:Y:S04]  /*0fd0*/  LDS R34, [R33+UR8+-0x80] ;  /* 0xffff800821227984 */ /* 0x002e280008000800 */
[----:B------:R-:W1:Y:S04]  /*0fe0*/  LDS R25, [R24+UR8+-0x60] ;  /* 0xffffa00818197984 */ /* 0x000e680008000800 */
[----:B------:R-:W2:Y:S04]  /*0ff0*/  LDS R28, [R24+UR8+-0x40] ;  /* 0xffffc008181c7984 */ /* 0x000ea80008000800 */
[----:B------:R-:W3:Y:S04]  /*1000*/  LDS R27, [R24+UR8+-0x20] ;  /* 0xffffe008181b7984 */ /* 0x000ee80008000800 */
[----:B------:R-:W4:Y:S04]  /*1010*/  LDS R30, [R24+UR8] ;  /* 0x00000008181e7984 */ /* 0x000f280008000800 */
[----:B------:R-:W5:Y:S04]  /*1020*/  LDS R29, [R24+UR8+0x20] ;  /* 0x00002008181d7984 */ /* 0x000f680008000800 */
[----:B------:R-:W5:Y:S04]  /*1030*/  LDS R32, [R24+UR8+0x40] ;  /* 0x0000400818207984 */ /* 0x000f680008000800 */
[----:B------:R-:W5:Y:S04]  /*1040*/  LDS R31, [R24+UR8+0x60] ;  /* 0x00006008181f7984 */ /* 0x000f680008000800 */
[----:B------:R-:W5:Y:S04]  /*1050*/  LDS R35, [R33+UR8+-0x60] ;  /* 0xffffa00821237984 */ /* 0x000f680008000800 */
[----:B------:R-:W5:Y:S01]  /*1060*/  LDS R36, [R33+UR8+-0x40] ;  /* 0xffffc00821247984 */ /* 0x000f620008000800 */
[----:B0-----:R-:W-:-:S03]  /*1070*/  FFMA R83, R26, R34, R83 ;  /* 0x000000221a537223 */ /* 0x001fc60000000053 */
[----:B------:R-:W0:Y:S01]  /*1080*/  LDS R37, [R33+UR8+-0x20] ;  /* 0xffffe00821257984 */ /* 0x000e220008000800 */
[----:B-1----:R-:W-:-:S03]  /*1090*/  FFMA R82, R25, R34, R82 ;  /* 0x0000002219527223 */ /* 0x002fc60000000052 */
[----:B------:R-:W1:Y:S01]  /*10a0*/  LDS R38, [R33+UR8] ;  /* 0x0000000821267984 */ /* 0x000e620008000800 */
[----:B--2---:R-:W-:-:S03]  /*10b0*/  FFMA R81, R28, R34, R81 ;  /* 0x000000221c517223 */ /* 0x004fc60000000051 */
[----:B------:R-:W2:Y:S01]  /*10c0*/  LDS R39, [R33+UR8+0x20] ;  /* 0x0000200821277984 */ /* 0x000ea20008000800 */
[-C--:B---3--:R-:W-:Y:S01]  /*10d0*/  FFMA R80, R27, R34.reuse, R80 ;  /* 0x000000221b507223 */ /* 0x088fe20000000050 */
[-C--:B----4-:R-:W-:Y:S01]  /*10e0*/  FFMA R79, R30, R34.reuse, R79 ;  /* 0x000000221e4f7223 */ /* 0x090fe2000000004f */
[-C--:B-----5:R-:W-:Y:S01]  /*10f0*/  FFMA R78, R29, R34.reuse, R78 ;  /* 0x000000221d4e7223 */ /* 0x0a0fe2000000004e */
[-C--:B------:R-:W-:Y:S01]  /*1100*/  FFMA R77, R32, R34.reuse, R77 ;  /* 0x00000022204d7223 */ /* 0x080fe2000000004d */
[----:B------:R-:W-:Y:S02]  /*1110*/  FFMA R76, R31, R34, R76 ;  /* 0x000000221f4c7223 */ /* 0x000fe4000000004c */
[----:B------:R-:W3:Y:S01]  /*1120*/  LDS R34, [R33+UR8+0x40] ;  /* 0x0000400821227984 */ /* 0x000ee20008000800 */
[-C--:B------:R-:W-:Y:S01]  /*1130*/  FFMA R75, R26, R35.reuse, R75 ;  /* 0x000000231a4b7223 */ /* 0x080fe2000000004b */
[-C--:B------:R-:W-:Y:S01]  /*1140*/  FFMA R74, R25, R35.reuse, R74 ;  /* 0x00000023194a7223 */ /* 0x080fe2000000004a */
[-C--:B------:R-:W-:Y:S01]  /*1150*/  FFMA R73, R28, R35.reuse, R73 ;  /* 0x000000231c497223 */ /* 0x080fe20000000049 */
[-C--:B------:R-:W-:Y:S01]  /*1160*/  FFMA R72, R27, R35.reuse, R72 ;  /* 0x000000231b487223 */ /* 0x080fe20000000048 */
[-C--:B------:R-:W-:Y:S01]  /*1170*/  FFMA R71, R30, R35.reuse, R71 ;  /* 0x000000231e477223 */ /* 0x080fe20000000047 */
[-C--:B------:R-:W-:Y:S01]  /*1180*/  FFMA R70, R29, R35.reuse, R70 ;  /* 0x000000231d467223 */ /* 0x080fe20000000046 */
[-C--:B------:R-:W-:Y:S01]  /*1190*/  FFMA R69, R32, R35.reuse, R69 ;  /* 0x0000002320457223 */ /* 0x080fe20000000045 */
[----:B------:R-:W-:Y:S01]  /*11a0*/  FFMA R68, R31, R35, R68 ;  /* 0x000000231f447223 */ /* 0x000fe20000000044 */
[-C--:B------:R-:W-:Y:S01]  /*11b0*/  FFMA R67, R26, R36.reuse, R67 ;  /* 0x000000241a437223 */ /* 0x080fe20000000043 */
[----:B------:R-:W4:Y:S01]  /*11c0*/  LDS R35, [R33+UR8+0x60] ;  /* 0x0000600821237984 */ /* 0x000f220008000800 */
[----:B------:R-:W-:Y:S01]  /*11d0*/  UIADD3 UR8, UPT, UPT, UR8, 0x108, URZ ;  /* 0x0000010808087890 */ /* 0x000fe2000fffe0ff */
[-C--:B------:R-:W-:Y:S01]  /*11e0*/  FFMA R66, R25, R36.reuse, R66 ;  /* 0x0000002419427223 */ /* 0x080fe20000000042 */
[-C--:B------:R-:W-:Y:S01]  /*11f0*/  FFMA R65, R28, R36.reuse, R65 ;  /* 0x000000241c417223 */ /* 0x080fe20000000041 */
[-C--:B------:R-:W-:Y:S01]  /*1200*/  FFMA R64, R27, R36.reuse, R64 ;  /* 0x000000241b407223 */ /* 0x080fe20000000040 */
[----:B------:R-:W-:Y:S01]  /*1210*/  UISETP.NE.AND UP0, UPT, UR8, 0x2180, UPT ;  /* 0x000021800800788c */ /* 0x000fe2000bf05270 */
[-C--:B------:R-:W-:Y:S01]  /*1220*/  FFMA R23, R30, R36.reuse, R23 ;  /* 0x000000241e177223 */ /* 0x080fe20000000017 */
[-C--:B------:R-:W-:Y:S01]  /*1230*/  FFMA R22, R29, R36.reuse, R22 ;  /* 0x000000241d167223 */ /* 0x080fe20000000016 */
[-C--:B------:R-:W-:Y:S01]  /*1240*/  FFMA R21, R32, R36.reuse, R21 ;  /* 0x0000002420157223 */ /* 0x080fe20000000015 */
[----:B------:R-:W-:Y:S01]  /*1250*/  FFMA R20, R31, R36, R20 ;  /* 0x000000241f147223 */ /* 0x000fe20000000014 */
[-C--:B0-----:R-:W-:Y:S01]  /*1260*/  FFMA R19, R26, R37.reuse, R19 ;  /* 0x000000251a137223 */ /* 0x081fe20000000013 */
[-C--:B------:R-:W-:Y:S01]  /*1270*/  FFMA R18, R25, R37.reuse, R18 ;  /* 0x0000002519127223 */ /* 0x080fe20000000012 */
[-C--:B------:R-:W-:Y:S01]  /*1280*/  FFMA R17, R28, R37.reuse, R17 ;  /* 0x000000251c117223 */ /* 0x080fe20000000011 */
[-C--:B------:R-:W-:Y:S01]  /*1290*/  FFMA R16, R27, R37.reuse, R16 ;  /* 0x000000251b107223 */ /* 0x080fe20000000010 */
[-C--:B------:R-:W-:Y:S01]  /*12a0*/  FFMA R15, R30, R37.reuse, R15 ;  /* 0x000000251e0f7223 */ /* 0x080fe2000000000f */
[-C--:B------:R-:W-:Y:S01]  /*12b0*/  FFMA R14, R29, R37.reuse, R14 ;  /* 0x000000251d0e7223 */ /* 0x080fe2000000000e */
[-C--:B------:R-:W-:Y:S01]  /*12c0*/  FFMA R13, R32, R37.reuse, R13 ;  /* 0x00000025200d7223 */ /* 0x080fe2000000000d */
[----:B------:R-:W-:Y:S01]  /*12d0*/  FFMA R12, R31, R37, R12 ;  /* 0x000000251f0c7223 */ /* 0x000fe2000000000c */
[-C--:B-1----:R-:W-:Y:S01]  /*12e0*/  FFMA R11, R26, R38.reuse, R11 ;  /* 0x000000261a0b7223 */ /* 0x082fe2000000000b */
[-C--:B------:R-:W-:Y:S01]  /*12f0*/  FFMA R10, R25, R38.reuse, R10 ;  /* 0x00000026190a7223 */ /* 0x080fe2000000000a */
[-C--:B------:R-:W-:Y:S01]  /*1300*/  FFMA R9, R28, R38.reuse, R9 ;  /* 0x000000261c097223 */ /* 0x080fe20000000009 */
[-C--:B------:R-:W-:Y:S01]  /*1310*/  FFMA R8, R27, R38.reuse, R8 ;  /* 0x000000261b087223 */ /* 0x080fe20000000008 */
[-C--:B------:R-:W-:Y:S01]  /*1320*/  FFMA R7, R30, R38.reuse, R7 ;  /* 0x000000261e077223 */ /* 0x080fe20000000007 */
[-C--:B------:R-:W-:Y:S01]  /*1330*/  FFMA R6, R29, R38.reuse, R6 ;  /* 0x000000261d067223 */ /* 0x080fe20000000006 */
[-C--:B------:R-:W-:Y:S01]  /*1340*/  FFMA R5, R32, R38.reuse, R5 ;  /* 0x0000002620057223 */ /* 0x080fe20000000005 */
[----:B------:R-:W-:Y:S01]  /*1350*/  FFMA R4, R31, R38, R4 ;  /* 0x000000261f047223 */ /* 0x000fe20000000004 */
[-C--:B--2---:R-:W-:Y:S01]  /*1360*/  FFMA R3, R26, R39.reuse, R3 ;  /* 0x000000271a037223 */ /* 0x084fe20000000003 */
[-C--:B------:R-:W-:Y:S01]  /*1370*/  FFMA R102, R25, R39.reuse, R102 ;  /* 0x0000002719667223 */ /* 0x080fe20000000066 */
[-C--:B------:R-:W-:Y:S01]  /*1380*/  FFMA R103, R28, R39.reuse, R103 ;  /* 0x000000271c677223 */ /* 0x080fe20000000067 */
[-C--:B------:R-:W-:Y:S01]  /*1390*/  FFMA R104, R27, R39.reuse, R104 ;  /* 0x000000271b687223 */ /* 0x080fe20000000068 */
[-C--:B------:R-:W-:Y:S01]  /*13a0*/  FFMA R105, R30, R39.reuse, R105 ;  /* 0x000000271e697223 */ /* 0x080fe20000000069 */
[-C--:B------:R-:W-:Y:S01]  /*13b0*/  FFMA R106, R29, R39.reuse, R106 ;  /* 0x000000271d6a7223 */ /* 0x080fe2000000006a */
[-C--:B------:R-:W-:Y:S01]  /*13c0*/  FFMA R107, R32, R39.reuse, R107 ;  /* 0x00000027206b7223 */ /* 0x080fe2000000006b */
[----:B------:R-:W-:Y:S01]  /*13d0*/  FFMA R108, R31, R39, R108 ;  /* 0x000000271f6c7223 */ /* 0x000fe2000000006c */
[-C--:B---3--:R-:W-:Y:S01]  /*13e0*/  FFMA R109, R26, R34.reuse, R109 ;  /* 0x000000221a6d7223 */ /* 0x088fe2000000006d */
[-C--:B------:R-:W-:Y:S01]  /*13f0*/  FFMA R110, R25, R34.reuse, R110 ;  /* 0x00000022196e7223 */ /* 0x080fe2000000006e */
[-C--:B------:R-:W-:Y:S01]  /*1400*/  FFMA R111, R28, R34.reuse, R111 ;  /* 0x000000221c6f7223 */ /* 0x080fe2000000006f */
[-C--:B------:R-:W-:Y:S01]  /*1410*/  FFMA R112, R27, R34.reuse, R112 ;  /* 0x000000221b707223 */ /* 0x080fe20000000070 */
[-C--:B------:R-:W-:Y:S01]  /*1420*/  FFMA R113, R30, R34.reuse, R113 ;  /* 0x000000221e717223 */ /* 0x080fe20000000071 */
[-C--:B------:R-:W-:Y:S01]  /*1430*/  FFMA R114, R29, R34.reuse, R114 ;  /* 0x000000221d727223 */ /* 0x080fe20000000072 */
[-C--:B------:R-:W-:Y:S01]  /*1440*/  FFMA R115, R32, R34.reuse, R115 ;  /* 0x0000002220737223 */ /* 0x080fe20000000073 */
[----:B------:R-:W-:Y:S01]  /*1450*/  FFMA R116, R31, R34, R116 ;  /* 0x000000221f747223 */ /* 0x000fe20000000074 */
[-C--:B----4-:R-:W-:Y:S01]  /*1460*/  FFMA R117, R26, R35.reuse, R117 ;  /* 0x000000231a757223 */ /* 0x090fe20000000075 */
[-C--:B------:R-:W-:Y:S01]  /*1470*/  FFMA R118, R25, R35.reuse, R118 ;  /* 0x0000002319767223 */ /* 0x080fe20000000076 */
[-C--:B------:R-:W-:Y:S01]  /*1480*/  FFMA R119, R28, R35.reuse, R119 ;  /* 0x000000231c777223 */ /* 0x080fe20000000077 */
[-C--:B------:R-:W-:Y:S01]  /*1490*/  FFMA R120, R27, R35.reuse, R120 ;  /* 0x000000231b787223 */ /* 0x080fe20000000078 */
[-C--:B------:R-:W-:Y:S01]  /*14a0*/  FFMA R121, R30, R35.reuse, R121 ;  /* 0x000000231e797223 */ /* 0x080fe20000000079 */
[-C--:B------:R-:W-:Y:S01]  /*14b0*/  FFMA R122, R29, R35.reuse, R122 ;  /* 0x000000231d7a7223 */ /* 0x080fe2000000007a */
[-C--:B------:R-:W-:Y:S01]  /*14c0*/  FFMA R123, R32, R35.reuse, R123 ;  /* 0x00000023207b7223 */ /* 0x080fe2000000007b */
[----:B------:R-:W-:Y:S01]  /*14d0*/  FFMA R124, R31, R35, R124 ;  /* 0x000000231f7c7223 */ /* 0x000fe2000000007c */
[----:B------:R-:W-:Y:S06]  /*14e0*/  BRA.U UP0, `(.L_x_1) ;  /* 0xfffffff900b47547 */ /* 0x000fec000b83ffff */
[----:B------:R-:W-:Y:S01]  /*14f0*/  BAR.SYNC.DEFER_BLOCKING 0x0 ;  /* 0x0000000000007b1d */ /* 0x000fe20000010000 */
[----:B------:R-:W-:-:S04]  /*1500*/  UIADD3 UR4, UPT, UPT, UR4, 0x1, URZ ;  /* 0x0000000104047890 */ /* 0x000fc8000fffe0ff */
[----:B------:R-:W-:-:S09]  /*1510*/  UISETP.NE.AND UP0, UPT, UR4, UR6, UPT ;  /* 0x000000060400728c */ /* 0x000fd2000bf05270 */
[----:B------:R-:W-:Y:S05]  /*1520*/  BRA.U UP0, `(.L_x_2) ;  /* 0xfffffff100707547 */ /* 0x000fea000b83ffff */
.L_x_0:
[----:B------:R-:W0:Y:S01]  /*1530*/  S2R R29, SR_CTAID.Y ;  /* 0x00000000001d7919 */ /* 0x000e220000002600 */
[----:B------:R-:W1:Y:S01]  /*1540*/  LDC R32, c[0x0][0x398] ;  /* 0x0000e600ff207b82 */ /* 0x000e620000000800 */
[----:B------:R-:W2:Y:S07]  /*1550*/  S2R R27, SR_CTAID.X ;  /* 0x00000000001b7919 */ /* 0x000eae0000002500 */
[----:B------:R-:W3:Y:S01]  /*1560*/  LDC.64 R24, c[0x0][0x390] ;  /* 0x0000e400ff187b82 */ /* 0x000ee20000000a00 */
[----:B0-----:R-:W-:-:S02]  /*1570*/  LEA R2, R29, R2, 0x6 ;  /* 0x000000021d027211 */ /* 0x001fc400078e30ff */
[----:B------:R-:W-:Y:S02]  /*1580*/  MOV R29, UR5 ;  /* 0x00000005001d7c02 */ /* 0x000fe40008000f00 */
[----:B--2---:R-:W-:Y:S02]  /*1590*/  LEA R0, R27, R0, 0x6 ;  /* 0x000000001b007211 */ /* 0x004fe400078e30ff */
[----:B------:R-:W-:-:S05]  /*15a0*/  LEA R27, R29, R2, 0x2 ;  /* 0x000000021d1b7211 */ /* 0x000fca00078e10ff */
[----:B-1----:R-:W-:-:S04]  /*15b0*/  IMAD R33, R0, R32, R27 ;  /* 0x0000002000217224 */ /* 0x002fc800078e021b */
[--C-:B---3--:R-:W-:Y:S01]  /*15c0*/  IMAD.WIDE R26, R33, 0x4, R24.reuse ;  /* 0x00000004211a7825 */ /* 0x108fe200078e0218 */
[CC--:B------:R-:W-:Y:S02]  /*15d0*/  LEA R29, R32.reuse, R33.reuse, 0x3 ;  /* 0x00000021201d7211 */ /* 0x0c0fe400078e18ff */
[CC--:B------:R-:W-:Y:S02]  /*15e0*/  LEA R35, R32.reuse, R33.reuse, 0x4 ;  /* 0x0000002120237211 */ /* 0x0c0fe400078e20ff */
[C---:B------:R-:W-:Y:S01]  /*15f0*/  LEA R33, R32.reuse, R33, 0x5 ;  /* 0x0000002120217211 */ /* 0x040fe200078e28ff */
[----:B------:R-:W-:Y:S01]  /*1600*/  STG.E desc[UR12][R26.64], R83 ;  /* 0x000000531a007986 */ /* 0x000fe2000c10190c */
[--C-:B------:R-:W-:Y:S02]  /*1610*/  IMAD.WIDE R28, R29, 0x4, R24.reuse ;  /* 0x000000041d1c7825 */ /* 0x100fe400078e0218 */
[----:B------:R-:W-:Y:S01]  /*1620*/  LEA R37, R32, R33, 0x4 ;  /* 0x0000002120257211 */ /* 0x000fe200078e20ff */
[----:B------:R-:W-:Y:S01]  /*1630*/  STG.E desc[UR12][R26.64+0x20], R82 ;  /* 0x000020521a007986 */ /* 0x000fe2000c10190c */
[----:B------:R-:W-:-:S02]  /*1640*/  IMAD.WIDE R30, R35, 0x4, R24 ;  /* 0x00000004231e7825 */ /* 0x000fc400078e0218 */
[C---:B------:R-:W-:Y:S01]  /*1650*/  LEA R39, R32.reuse, R37, 0x3 ;  /* 0x0000002520277211 */ /* 0x040fe200078e18ff */
[----:B------:R-:W-:Y:S04]  /*1660*/  STG.E desc[UR12][R26.64+0x40], R81 ;  /* 0x000040511a007986 */ /* 0x000fe8000c10190c */
[----:B------:R-:W-:Y:S04]  /*1670*/  STG.E desc[UR12][R26.64+0x60], R80 ;  /* 0x000060501a007986 */ /* 0x000fe8000c10190c */
[----:B------:R-:W-:Y:S04]  /*1680*/  STG.E desc[UR12][R26.64+0x80], R79 ;  /* 0x0000804f1a007986 */ /* 0x000fe8000c10190c */
[----:B------:R-:W-:Y:S04]  /*1690*/  STG.E desc[UR12][R26.64+0xa0], R78 ;  /* 0x0000a04e1a007986 */ /* 0x000fe8000c10190c */
[----:B------:R-:W-:Y:S04]  /*16a0*/  STG.E desc[UR12][R26.64+0xc0], R77 ;  /* 0x0000c04d1a007986 */ /* 0x000fe8000c10190c */
[----:B------:R0:W-:Y:S04]  /*16b0*/  STG.E desc[UR12][R26.64+0xe0], R76 ;  /* 0x0000e04c1a007986 */ /* 0x0001e8000c10190c */
[----:B------:R-:W-:Y:S04]  /*16c0*/  STG.E desc[UR12][R28.64], R75 ;  /* 0x0000004b1c007986 */ /* 0x000fe8000c10190c */
[----:B------:R-:W-:Y:S01]  /*16d0*/  STG.E desc[UR12][R28.64+0x20], R74 ;  /* 0x0000204a1c007986 */ /* 0x000fe2000c10190c */
[----:B0-----:R-:W-:-:S03]  /*16e0*/  LEA R27, R32, R35, 0x3 ;  /* 0x00000023201b7211 */ /* 0x001fc600078e18ff */
[----:B------:R-:W-:Y:S01]  /*16f0*/  STG.E desc[UR12][R28.64+0x40], R73 ;  /* 0x000040491c007986 */ /* 0x000fe2000c10190c */
[----:B------:R-:W-:-:S03]  /*1700*/  LEA R35, R32, R33, 0x3 ;  /* 0x0000002120237211 */ /* 0x000fc600078e18ff */
[----:B------:R-:W-:Y:S01]  /*1710*/  STG.E desc[UR12][R28.64+0x60], R72 ;  /* 0x000060481c007986 */ /* 0x000fe2000c10190c */
[----:B------:R-:W-:-:S03]  /*1720*/  IMAD.WIDE R26, R27, 0x4, R24 ;  /* 0x000000041b1a7825 */ /* 0x000fc600078e0218 */
[----:B------:R-:W-:Y:S04]  /*1730*/  STG.E desc[UR12][R28.64+0x80], R71 ;  /* 0x000080471c007986 */ /* 0x000fe8000c10190c */
[----:B------:R-:W-:Y:S04]  /*1740*/  STG.E desc[UR12][R28.64+0xa0], R70 ;  /* 0x0000a0461c007986 */ /* 0x000fe8000c10190c */
[----:B------:R-:W-:Y:S04]  /*1750*/  STG.E desc[UR12][R28.64+0xc0], R69 ;  /* 0x0000c0451c007986 */ /* 0x000fe8000c10190c */
[----:B------:R0:W-:Y:S04]  /*1760*/  STG.E desc[UR12][R28.64+0xe0], R68 ;  /* 0x0000e0441c007986 */ /* 0x0001e8000c10190c */
[----:B------:R-:W-:Y:S04]  /*1770*/  STG.E desc[UR12][R30.64], R67 ;  /* 0x000000431e007986 */ /* 0x000fe8000c10190c */
[----:B------:R-:W-:Y:S01]  /*1780*/  STG.E desc[UR12][R30.64+0x20], R66 ;  /* 0x000020421e007986 */ /* 0x000fe2000c10190c */
[----:B0-----:R-:W-:-:S03]  /*1790*/  IMAD.WIDE R28, R33, 0x4, R24 ;  /* 0x00000004211c7825 */ /* 0x001fc600078e0218 */
[----:B------:R-:W-:Y:S01]  /*17a0*/  STG.E desc[UR12][R30.64+0x40], R65 ;  /* 0x000040411e007986 */ /* 0x000fe2000c10190c */
[----:B------:R-:W-:-:S03]  /*17b0*/  IMAD.WIDE R32, R35, 0x4, R24 ;  /* 0x0000000423207825 */ /* 0x000fc600078e0218 */
[----:B------:R-:W-:Y:S01]  /*17c0*/  STG.E desc[UR12][R30.64+0x60], R64 ;  /* 0x000060401e007986 */ /* 0x000fe2000c10190c */
[----:B------:R-:W-:-:S03]  /*17d0*/  IMAD.WIDE R34, R37, 0x4, R24 ;  /* 0x0000000425227825 */ /* 0x000fc600078e0218 */
[----:B------:R-:W-:Y:S01]  /*17e0*/  STG.E desc[UR12][R30.64+0x80], R23 ;  /* 0x000080171e007986 */ /* 0x000fe2000c10190c */
[----:B------:R-:W-:-:S03]  /*17f0*/  IMAD.WIDE R24, R39, 0x4, R24 ;  /* 0x0000000427187825 */ /* 0x000fc600078e0218 */
[----:B------:R-:W-:Y:S04]  /*1800*/  STG.E desc[UR12][R30.64+0xa0], R22 ;  /* 0x0000a0161e007986 */ /* 0x000fe8000c10190c */
        /* <DEDUP_REMOVED lines=41> */
[----:B------:R-:W-:Y:S01]  /*1aa0*/  STG.E desc[UR12][R24.64+0xe0], R124 ;  /* 0x0000e07c18007986 */ /* 0x000fe2000c10190c */
[----:B------:R-:W-:Y:S05]  /*1ab0*/  EXIT ;  /* 0x000000000000794d */ /* 0x000fea0003800000 */
.L_x_3:
[----:B------:R-:W-:-:S00]  /*1ac0*/  BRA `(.L_x_3) ;  /* 0xfffffffc00fc7947 */ /* 0x000fc0000383ffff */
[----:B------:R-:W-:-:S00]  /*1ad0*/  NOP ;  /* 0x0000000000007918 */ /* 0x000fc00000000000 */
        /* <DEDUP_REMOVED lines=10> */
.L_x_9:


//--------------------- .text._Z13simple_kernelPKfS0_Pfii --------------------------
	.section	.text._Z13simple_kernelPKfS0_Pfii,"ax",@progbits
	.align	128
        .global         _Z13simple_kernelPKfS0_Pfii
        .type           _Z13simple_kernelPKfS0_Pfii,@function
        .size           _Z13simple_kernelPKfS0_Pfii,(.L_x_10 - _Z13simple_kernelPKfS0_Pfii)
        .other          _Z13simple_kernelPKfS0_Pfii,@"STO_CUDA_ENTRY STV_DEFAULT"
_Z13simple_kernelPKfS0_Pfii:
.text._Z13simple_kernelPKfS0_Pfii:
[----:B------:R-:W-:Y:S08]  /*0000*/  LDC R1, c[0x0][0x37c] ;  /* 0x0000df00ff017b82 */ /* 0x000ff00000000800 */
[----:B------:R-:W0:Y:S01]  /*0010*/  LDC.64 R4, c[0x0][0x398] ;  /* 0x0000e600ff047b82 */ /* 0x000e220000000a00 */
[----:B------:R-:W1:Y:S01]  /*0020*/  S2R R11, SR_CTAID.Y ;  /* 0x00000000000b7919 */ /* 0x000e620000002600 */
[----:B------:R-:W2:Y:S01]  /*0030*/  LDCU.64 UR8, c[0x0][0x358] ;  /* 0x00006b00ff0877ac */ /* 0x000ea20008000a00 */
[----:B------:R-:W-:Y:S01]  /*0040*/  MOV R29, RZ ;  /* 0x000000ff001d7202 */ /* 0x000fe20000000f00 */
[----:B------:R-:W1:Y:S04]  /*0050*/  S2R R13, SR_TID.Y ;  /* 0x00000000000d7919 */ /* 0x000e680000002200 */
[----:B------:R-:W3:Y:S01]  /*0060*/  S2UR UR7, SR_CTAID.Z ;  /* 0x00000000000779c3 */ /* 0x000ee20000002700 */
[----:B0-----:R-:W0:Y:S01]  /*0070*/  I2F.U32.RP R0, R5 ;  /* 0x0000000500007306 */ /* 0x001e220000209000 */
[----:B------:R-:W-:-:S02]  /*0080*/  ISETP.NE.U32.AND P1, PT, R5, RZ, PT ;  /* 0x000000ff0500720c */ /* 0x000fc40003f25070 */
[----:B------:R-:W-:-:S04]  /*0090*/  SHF.R.S32.HI R9, RZ, 0x1f, R4 ;  /* 0x0000001fff097819 */ /* 0x000fc80000011404 */
[----:B------:R-:W-:Y:S01]  /*00a0*/  LEA.HI R9, R9, R4, RZ, 0x4 ;  /* 0x0000000409097211 */ /* 0x000fe200078f20ff */
[----:B0-----:R-:W0:Y:S02]  /*00b0*/  MUFU.RCP R0, R0 ;  /* 0x0000000000007308 */ /* 0x001e240000001000 */
[----:B0-----:R-:W-:-:S06]  /*00c0*/  IADD3 R2, PT, PT, R0, 0xffffffe, RZ ;  /* 0x0ffffffe00027810 */ /* 0x001fcc0007ffe0ff */
[----:B------:R0:W4:Y:S02]  /*00d0*/  F2I.FTZ.U32.TRUNC.NTZ R3, R2 ;  /* 0x0000000200037305 */ /* 0x000124000021f000 */
[----:B0-----:R-:W-:Y:S01]  /*00e0*/  HFMA2 R2, -RZ, RZ, 0, 0 ;  /* 0x00000000ff027431 */ /* 0x001fe200000001ff */
[----:B----4-:R-:W-:-:S05]  /*00f0*/  IADD3 R6, PT, PT, RZ, -R3, RZ ;  /* 0x80000003ff067210 */ /* 0x010fca0007ffe0ff */
[----:B------:R-:W-:-:S04]  /*0100*/  IMAD R7, R6, R5, RZ ;  /* 0x0000000506077224 */ /* 0x000fc800078e02ff */
[----:B------:R-:W-:Y:S02]  /*0110*/  IMAD.HI.U32 R3, R3, R7, R2 ;  /* 0x0000000703037227 */ /* 0x000fe400078e0002 */
[----:B------:R-:W0:Y:S04]  /*0120*/  S2R R7, SR_TID.X ;  /* 0x0000000000077919 */ /* 0x000e280000002100 */
[----:B---3--:R-:W-:-:S05]  /*0130*/  IMAD.HI.U32 R3, R3, UR7, RZ ;  /* 0x0000000703037c27 */ /* 0x008fca000f8e00ff */
[----:B------:R-:W-:Y:S01]  /*0140*/  IADD3 R6, PT, PT, -R3, RZ, RZ ;  /* 0x000000ff03067210 */ /* 0x000fe20007ffe1ff */
[----:B------:R-:W-:-:S04]  /*0150*/  IMAD R3, R4, R4, RZ ;  /* 0x0000000404037224 */ /* 0x000fc800078e02ff */
[----:B------:R-:W-:Y:S02]  /*0160*/  IMAD R0, R5, R6, UR7 ;  /* 0x0000000705007e24 */ /* 0x000fe4000f8e0206 */
[----:B------:R-:W0:Y:S03]  /*0170*/  S2R R6, SR_CTAID.X ;  /* 0x0000000000067919 */ /* 0x000e260000002500 */
[----:B------:R-:W-:-:S13]  /*0180*/  ISETP.GE.U32.AND P0, PT, R0, R5, PT ;  /* 0x000000050000720c */ /* 0x000fda0003f06070 */
[----:B------:R-:W-:-:S04]  /*0190*/  @P0 IADD3 R0, PT, PT, R0, -R5, RZ ;  /* 0x8000000500000210 */ /* 0x000fc80007ffe0ff */
[----:B------:R-:W-:-:S13]  /*01a0*/  ISETP.GE.U32.AND P0, PT, R0, R5, PT ;  /* 0x000000050000720c */ /* 0x000fda0003f06070 */
[-C--:B------:R-:W-:Y:S02]  /*01b0*/  @P0 IADD3 R0, PT, PT, R0, -R5.reuse, RZ ;  /* 0x8000000500000210 */ /* 0x080fe40007ffe0ff */
[----:B------:R-:W-:Y:S02]  /*01c0*/  ISETP.GE.AND P0, PT, R4, 0x10, PT ;  /* 0x000000100400780c */ /* 0x000fe40003f06270 */
[----:B------:R-:W-:-:S04]  /*01d0*/  @!P1 LOP3.LUT R0, RZ, R5, RZ, 0x33, !PT ;  /* 0x00000005ff009212 */ /* 0x000fc800078e33ff */
[C---:B------:R-:W-:Y:S01]  /*01e0*/  IADD3 R5, PT, PT, -R0.reuse, UR7, RZ ;  /* 0x0000000700057c10 */ /* 0x040fe2000fffe1ff */
[----:B------:R-:W-:-:S04]  /*01f0*/  IMAD R2, R0, R3, RZ ;  /* 0x0000000300027224 */ /* 0x000fc800078e02ff */
[----:B------:R-:W-:Y:S01]  /*0200*/  IMAD R0, R3, R5, R2 ;  /* 0x0000000503007224 */ /* 0x000fe200078e0202 */
[----:B0-----:R-:W-:Y:S02]  /*0210*/  LEA R3, R6, R7, 0x4 ;  /* 0x0000000706037211 */ /* 0x001fe400078e20ff */
[----:B-1----:R-:W-:Y:S01]  /*0220*/  LEA R5, R11, R13, 0x4 ;  /* 0x0000000d0b057211 */ /* 0x002fe200078e20ff */
[----:B--2---:R-:W-:Y:S06]  /*0230*/  @!P0 BRA `(.L_x_4) ;  /* 0x0000001400c48947 */ /* 0x004fec0003800000 */
[----:B------:R-:W0:Y:S01]  /*0240*/  S2UR UR6, SR_CgaCtaId ;  /* 0x00000000000679c3 */ /* 0x000e220000008800 */
[----:B------:R-:W-:Y:S01]  /*0250*/  SHF.R.S32.HI R26, RZ, 0x4, R9 ;  /* 0x00000004ff1a7819 */ /* 0x000fe20000011409 */
[----:B------:R-:W-:Y:S01]  /*0260*/  UMOV UR4, 0x400 ;  /* 0x0000040000047882 */ /* 0x000fe20000000000 */
[----:B------:R-:W-:Y:S01]  /*0270*/  IMAD R23, R3, R4, R13 ;  /* 0x0000000403177224 */ /* 0x000fe200078e020d */
[----:B------:R-:W-:Y:S01]  /*0280*/  UIADD3 UR5, UPT, UPT, UR4, 0x400, URZ ;  /* 0x0000040004057890 */ /* 0x000fe2000fffe0ff */
[----:B------:R-:W-:Y:S02]  /*0290*/  IADD3 R6, PT, PT, R26, -0x1, RZ ;  /* 0xffffffff1a067810 */ /* 0x000fe40007ffe0ff */
[----:B------:R-:W-:Y:S02]  /*02a0*/  MOV R29, RZ ;  /* 0x000000ff001d7202 */ /* 0x000fe40000000f00 */
[----:B------:R-:W-:Y:S02]  /*02b0*/  ISETP.GE.U32.AND P0, PT, R6, 0x3, PT ;  /* 0x000000030600780c */ /* 0x000fe40003f06070 */
[----:B------:R-:W-:-:S02]  /*02c0*/  IADD3 R23, PT, PT, R2, R23, RZ ;  /* 0x0000001702177210 */ /* 0x000fc40007ffe0ff */
[----:B------:R-:W-:Y:S01]  /*02d0*/  MOV R20, RZ ;  /* 0x000000ff00147202 */ /* 0x000fe20000000f00 */
[----:B0-----:R-:W-:Y:S02]  /*02e0*/  ULEA UR5, UR6, UR5, 0x18 ;  /* 0x0000000506057291 */ /* 0x001fe4000f8ec0ff */
[----:B------:R-:W-:-:S04]  /*02f0*/  ULEA UR4, UR6, UR4, 0x18 ;  /* 0x0000000406047291 */ /* 0x000fc8000f8ec0ff */
[----:B------:R-:W-:Y:S02]  /*0300*/  LEA R2, R7, UR5, 0x2 ;  /* 0x0000000507027c11 */ /* 0x000fe4000f8e10ff */
[C---:B------:R-:W-:Y:S02]  /*0310*/  LEA R6, R13.reuse, UR4, 0x6 ;  /* 0x000000040d067c11 */ /* 0x040fe4000f8e30ff */
[----:B------:R-:W-:Y:S01]  /*0320*/  LEA R21, R13, R2, 0x6 ;  /* 0x000000020d157211 */ /* 0x000fe200078e30ff */
[----:B------:R-:W-:Y:S06]  /*0330*/  @!P0 BRA `(.L_x_5) ;  /* 0x0000000c001c8947 */ /* 0x000fec0003800000 */
[----:B------:R-:W-:Y:S01]  /*0340*/  IMAD R8, R4, UR7, R13 ;  /* 0x0000000704087c24 */ /* 0x000fe2000f8e020d */
[----:B------:R-:W-:Y:S01]  /*0350*/  LOP3.LUT R20, R26, 0x7fffffc, RZ, 0xc0, !PT ;  /* 0x07fffffc1a147812 */ /* 0x000fe200078ec0ff */
[----:B------:R-:W-:Y:S01]  /*0360*/  HFMA2 R29, -RZ, RZ, 0, 0 ;  /* 0x00000000ff1d7431 */ /* 0x000fe200000001ff */
[----:B------:R-:W-:Y:S02]  /*0370*/  MOV R22, RZ ;  /* 0x000000ff00167202 */ /* 0x000fe40000000f00 */
[----:B------:R-:W-:Y:S02]  /*0380*/  LEA R8, R11, R8, 0x4 ;  /* 0x000000080b087211 */ /* 0x000fe400078e20ff */
[----:B------:R-:W-:-:S03]  /*0390*/  IADD3 R25, PT, PT, -R20, RZ, RZ ;  /* 0x000000ff14197210 */ /* 0x000fc60007ffe1ff */
[----:B------:R-:W-:-:S05]  /*03a0*/  IMAD R8, R8, R4, R7 ;  /* 0x0000000408087224 */ /* 0x000fca00078e0207 */
[----:B------:R-:W-:-:S07]  /*03b0*/  IADD3 R24, PT, PT, R8, 0x20, RZ ;  /* 0x0000002008187810 */ /* 0x000fce0007ffe0ff */
.L_x_6:
[----:B------:R-:W0:Y:S01]  /*03c0*/  LDC.64 R30, c[0x0][0x380] ;  /* 0x0000e000ff1e7b82 */ /* 0x000e220000000a00 */
[----:B------:R-:W-:Y:S02]  /*03d0*/  IADD3 R11, PT, PT, R24, -0x20, RZ ;  /* 0xffffffe0180b7810 */ /* 0x000fe40007ffe0ff */
[----:B------:R-:W-:-:S05]  /*03e0*/  LEA R16, R22, R23, 0x4 ;  /* 0x0000001716107211 */ /* 0x000fca00078e20ff */
[----:B------:R-:W1:Y:S01]  /*03f0*/  LDC.64 R18, c[0x0][0x388] ;  /* 0x0000e200ff127b82 */ /* 0x000e620000000a00 */
[----:B0-----:R-:W-:-:S05]  /*0400*/  IMAD.WIDE.U32 R10, R11, 0x4, R30 ;  /* 0x000000040b0a7825 */ /* 0x001fca00078e001e */
[----:B------:R-:W2:Y:S01]  /*0410*/  LDG.E R28, desc[UR8][R10.64] ;  /* 0x000000080a1c7981 */ /* 0x000ea2000c1e1900 */
[----:B-1----:R-:W-:-:S05]  /*0420*/  IMAD.WIDE.U32 R8, R16, 0x4, R18 ;  /* 0x0000000410087825 */ /* 0x002fca00078e0012 */
[----:B------:R-:W3:Y:S01]  /*0430*/  LDG.E R34, desc[UR8][R8.64] ;  /* 0x0000000808227981 */ /* 0x000ee2000c1e1900 */
[----:B------:R-:W-:-:S05]  /*0440*/  LEA R27, R7, R6, 0x2 ;  /* 0x00000006071b7211 */ /* 0x000fca00078e10ff */
[----:B--2---:R-:W-:Y:S04]  /*0450*/  STS [R27], R28 ;  /* 0x0000001c1b007388 */ /* 0x004fe80000000800 */
[----:B---3--:R-:W-:Y:S01]  /*0460*/  STS [R21], R34 ;  /* 0x0000002215007388 */ /* 0x008fe20000000800 */
[----:B------:R-:W-:Y:S06]  /*0470*/  BAR.SYNC.DEFER_BLOCKING 0x0 ;  /* 0x0000000000007b1d */ /* 0x000fec0000010000 */
[----:B------:R-:W-:Y:S04]  /*0480*/  LDS R33, [R2] ;  /* 0x0000000002217984 */ /* 0x000fe80000000800 */
[----:B------:R-:W0:Y:S04]  /*0490*/  LDS.128 R12, [R6] ;  /* 0x00000000060c7984 */ /* 0x000e280000000c00 */
[----:B------:R-:W1:Y:S04]  /*04a0*/  LDS R35, [R2+0x40] ;  /* 0x0000400002237984 */ /* 0x000e680000000800 */
[----:B------:R-:W2:Y:S04]  /*04b0*/  LDS R36, [R2+0x80] ;  /* 0x0000800002247984 */ /* 0x000ea80000000800 */
[----:B------:R-:W3:Y:S04]  /*04c0*/  LDS R32, [R2+0xc0] ;  /* 0x0000c00002207984 */ /* 0x000ee80000000800 */
[----:B------:R-:W-:Y:S04]  /*04d0*/  LDS R17, [R2+0x100] ;  /* 0x0001000002117984 */ /* 0x000fe80000000800 */
[----:B------:R-:W4:Y:S04]  /*04e0*/  LDS.128 R8, [R6+0x10] ;  /* 0x0000100006087984 */ /* 0x000f280000000c00 */
[----:B------:R-:W5:Y:S04]  /*04f0*/  LDS R28, [R2+0x140] ;  /* 0x00014000021c7984 */ /* 0x000f680000000800 */
[----:B------:R-:W-:Y:S01]  /*0500*/  LDS R34, [R2+0x200] ;  /* 0x0002000002227984 */ /* 0x000fe20000000800 */
[----:B0-----:R-:W-:-:S03]  /*0510*/  FFMA R12, R12, R33, R29 ;  /* 0x000000210c0c7223 */ /* 0x001fc6000000001d */
[----:B------:R-:W0:Y:S01]  /*0520*/  LDS R29, [R2+0x180] ;  /* 0x00018000021d7984 */ /* 0x000e220000000800 */
[----:B-1----:R-:W-:-:S04]  /*0530*/  FFMA R13, R35, R13, R12 ;  /* 0x0000000d230d7223 */ /* 0x002fc8000000000c */
[----:B--2---:R-:W-:Y:S02]  /*0540*/  FFMA R13, R36, R14, R13 ;  /* 0x0000000e240d7223 */ /* 0x004fe4000000000d */
[----:B------:R-:W-:Y:S02]  /*0550*/  LDS R36, [R2+0x340] ;  /* 0x0003400002247984 */ /* 0x000fe40000000800 */
[----:B---3--:R-:W-:Y:S02]  /*0560*/  FFMA R13, R32, R15, R13 ;  /* 0x0000000f200d7223 */ /* 0x008fe4000000000d */
[----:B------:R-:W1:Y:S02]  /*0570*/  LDS R32, [R2+0x1c0] ;  /* 0x0001c00002207984 */ /* 0x000e640000000800 */
[----:B----4-:R-:W-:Y:S02]  /*0580*/  FFMA R33, R8, R17, R13 ;  /* 0x0000001108217223 */ /* 0x010fe4000000000d */
[----:B------:R-:W2:Y:S04]  /*0590*/  LDS.128 R12, [R6+0x20] ;  /* 0x00002000060c7984 */ /* 0x000ea80000000c00 */
[----:B------:R-:W3:Y:S04]  /*05a0*/  LDS R8, [R2+0x240] ;  /* 0x0002400002087984 */ /* 0x000ee80000000800 */
[----:B------:R-:W4:Y:S01]  /*05b0*/  LDS R17, [R2+0x280] ;  /* 0x0002800002117984 */ /* 0x000f220000000800 */
[----:B-----5:R-:W-:-:S04]  /*05c0*/  FFMA R28, R28, R9, R33 ;  /* 0x000000091c1c7223 */ /* 0x020fc80000000021 */
[----:B0-----:R-:W-:-:S04]  /*05d0*/  FFMA R29, R29, R10, R28 ;  /* 0x0000000a1d1d7223 */ /* 0x001fc8000000001c */
[----:B-1----:R-:W-:-:S04]  /*05e0*/  FFMA R11, R32, R11, R29 ;  /* 0x0000000b200b7223 */ /* 0x002fc8000000001d */
[----:B--2---:R-:W-:Y:S02]  /*05f0*/  FFMA R11, R12, R34, R11 ;  /* 0x000000220c0b7223 */ /* 0x004fe4000000000b */
[----:B------:R-:W0:Y:S02]  /*0600*/  LDS R12, [R2+0x2c0] ;  /* 0x0002c000020c7984 */ /* 0x000e240000000800 */
[----:B---3--:R-:W-:Y:S02]  /*0610*/  FFMA R8, R8, R13, R11 ;  /* 0x0000000d08087223 */ /* 0x008fe4000000000b */
[----:B------:R-:W-:Y:S02]  /*0620*/  LDS R13, [R2+0x300] ;  /* 0x00030000020d7984 */ /* 0x000fe40000000800 */
[----:B----4-:R-:W-:Y:S02]  /*0630*/  FFMA R35, R17, R14, R8 ;  /* 0x0000000e11237223 */ /* 0x010fe40000000008 */
[----:B------:R-:W-:Y:S04]  /*0640*/  LDS R17, [R2+0x380] ;  /* 0x0003800002117984 */ /* 0x000fe80000000800 */
[----:B------:R-:W-:Y:S04]  /*0650*/  LDS R34, [R2+0x3c0] ;  /* 0x0003c00002227984 */ /* 0x000fe80000000800 */
[----:B------:R-:W1:Y:S01]  /*0660*/  LDS.128 R8, [R6+0x30] ;  /* 0x0000300006087984 */ /* 0x000e620000000c00 */
[----:B------:R-:W-:-:S02]  /*0670*/  IADD3 R33, PT, PT, R24, -0x10, RZ ;  /* 0xfffffff018217810 */ /* 0x000fc40007ffe0ff */
[----:B------:R-:W-:-:S03]  /*0680*/  IADD3 R29, PT, PT, R16, 0x10, RZ ;  /* 0x00000010101d7810 */ /* 0x000fc60007ffe0ff */
[----:B------:R-:W-:Y:S01]  /*0690*/  IMAD.WIDE.U32 R32, R33, 0x4, R30 ;  /* 0x0000000421207825 */ /* 0x000fe200078e001e */
[----:B------:R-:W-:Y:S03]  /*06a0*/  BAR.SYNC.DEFER_BLOCKING 0x0 ;  /* 0x0000000000007b1d */ /* 0x000fe60000010000 */
[----:B------:R-:W-:-:S03]  /*06b0*/  IMAD.WIDE.U32 R28, R29, 0x4, R18 ;  /* 0x000000041d1c7825 */ /* 0x000fc600078e0012 */
[----:B------:R-:W2:Y:S04]  /*06c0*/  LDG.E R32, desc[UR8][R32.64] ;  /* 0x0000000820207981 */ /* 0x000ea8000c1e1900 */
[----:B------:R3:W4:Y:S01]  /*06d0*/  LDG.E R28, desc[UR8][R28.64] ;  /* 0x000000081c1c7981 */ /* 0x000722000c1e1900 */
[----:B0-----:R-:W-:-:S04]  /*06e0*/  FFMA R15, R12, R15, R35 ;  /* 0x0000000f0c0f7223 */ /* 0x001fc80000000023 */
[----:B-1----:R-:W-:-:S04]  /*06f0*/  FFMA R37, R8, R13, R15 ;  /* 0x0000000d08257223 */ /* 0x002fc8000000000f */
[----:B------:R-:W-:-:S04]  /*0700*/  FFMA R36, R36, R9, R37 ;  /* 0x0000000924247223 */ /* 0x000fc80000000025 */
[----:B------:R-:W-:-:S04]  /*0710*/  FFMA R17, R17, R10, R36 ;  /* 0x0000000a11117223 */ /* 0x000fc80000000024 */
[----:B---3--:R-:W-:Y:S01]  /*0720*/  FFMA R29, R34, R11, R17 ;  /* 0x0000000b221d7223 */ /* 0x008fe20000000011 */
[----:B--2---:R-:W-:Y:S04]  /*0730*/  STS [R27], R32 ;  /* 0x000000201b007388 */ /* 0x004fe80000000800 */
[----:B----4-:R-:W-:Y:S01]  /*0740*/  STS [R21], R28 ;  /* 0x0000001c15007388 */ /* 0x010fe20000000800 */
        /* <DEDUP_REMOVED lines=10> */
[----:B0-----:R-:W-:-:S04]  /*07f0*/  FFMA R29, R12, R35, R29 ;  /* 0x000000230c1d7223 */ /* 0x001fc8000000001d */
[----:B-1----:R-:W-:Y:S02]  /*0800*/  FFMA R32, R32, R13, R29 ;  /* 0x0000000d20207223 */ /* 0x002fe4000000001d */
[----:B------:R-:W0:Y:S02]  /*0810*/  LDS R29, [R2+0x180] ;  /* 0x00018000021d7984 */ /* 0x000e240000000800 */
[----:B--2---:R-:W-:Y:S02]  /*0820*/  FFMA R33, R33, R14, R32 ;  /* 0x0000000e21217223 */ /* 0x004fe40000000020 */
[----:B------:R-:W1:Y:S02]  /*0830*/  LDS R32, [R2+0x1c0] ;  /* 0x0001c00002207984 */ /* 0x000e640000000800 */
[----:B---3--:R-:W-:Y:S02]  /*0840*/  FFMA R15, R36, R15, R33 ;  /* 0x0000000f240f7223 */ /* 0x008fe40000000021 */
[----:B------:R-:W-:Y:S02]  /*0850*/  LDS R36, [R2+0x340] ;  /* 0x0003400002247984 */ /* 0x000fe40000000800 */
[----:B----4-:R-:W-:-:S02]  /*0860*/  FFMA R33, R8, R17, R15 ;  /* 0x0000001108217223 */ /* 0x010fc4000000000f */
        /* <DEDUP_REMOVED lines=14> */
[----:B------:R-:W-:Y:S01]  /*0950*/  IADD3 R29, PT, PT, R16, 0x20, RZ ;  /* 0x00000020101d7810 */ /* 0x000fe20007ffe0ff */
        /* <DEDUP_REMOVED lines=20> */
[----:B------:R-:W5:Y:S01]  /*0aa0*/  LDS R28, [R2+0x140] ;  /* 0x00014000021c7984 */ /* 0x000f620000000800 */
[----:B0-----:R-:W-:-:S03]  /*0ab0*/  FFMA R29, R12, R35, R29 ;  /* 0x000000230c1d7223 */ /* 0x001fc6000000001d */
[----:B------:R-:W-:Y:S01]  /*0ac0*/  LDS R35, [R2+0x280] ;  /* 0x0002800002237984 */ /* 0x000fe20000000800 */
[----:B-1----:R-:W-:-:S03]  /*0ad0*/  FFMA R32, R32, R13, R29 ;  /* 0x0000000d20207223 */ /* 0x002fc6000000001d */
[----:B------:R-:W0:Y:S01]  /*0ae0*/  LDS R29, [R2+0x180] ;  /* 0x00018000021d7984 */ /* 0x000e220000000800 */
[----:B--2---:R-:W-:-:S03]  /*0af0*/  FFMA R33, R33, R14, R32 ;  /* 0x0000000e21217223 */ /* 0x004fc60000000020 */
[----:B------:R-:W1:Y:S01]  /*0b00*/  LDS R32, [R2+0x1c0] ;  /* 0x0001c00002207984 */ /* 0x000e620000000800 */
[----:B---3--:R-:W-:-:S03]  /*0b10*/  FFMA R15, R36, R15, R33 ;  /* 0x0000000f240f7223 */ /* 0x008fc60000000021 */
[----:B------:R-:W-:Y:S01]  /*0b20*/  LDS R36, [R2+0x2c0] ;  /* 0x0002c00002247984 */ /* 0x000fe20000000800 */
[----:B----4-:R-:W-:-:S03]  /*0b30*/  FFMA R33, R8, R17, R15 ;  /* 0x0000001108217223 */ /* 0x010fc6000000000f */
[----:B------:R-:W-:Y:S04]  /*0b40*/  LDS R17, [R2+0x200] ;  /* 0x0002000002117984 */ /* 0x000fe80000000800 */
[----:B------:R-:W2:Y:S04]  /*0b50*/  LDS.128 R12, [R6+0x20] ;  /* 0x00002000060c7984 */ /* 0x000ea80000000c00 */
[----:B------:R-:W3:Y:S01]  /*0b60*/  LDS R8, [R2+0x240] ;  /* 0x0002400002087984 */ /* 0x000ee20000000800 */
[----:B-----5:R-:W-:-:S03]  /*0b70*/  FFMA R28, R28, R9, R33 ;  /* 0x000000091c1c7223 */ /* 0x020fc60000000021 */
[----:B------:R-:W-:Y:S01]  /*0b80*/  LDS R33, [R2+0x380] ;  /* 0x0003800002217984 */ /* 0x000fe20000000800 */
[----:B0-----:R-:W-:-:S04]  /*0b90*/  FFMA R29, R29, R10, R28 ;  /* 0x0000000a1d1d7223 */ /* 0x001fc8000000001c */
[----:B-1----:R-:W-:Y:S01]  /*0ba0*/  FFMA R11, R32, R11, R29 ;  /* 0x0000000b200b7223 */ /* 0x002fe2000000001d */
[----:B------:R-:W-:Y:S01]  /*0bb0*/  IADD3 R29, PT, PT, R16, 0x30, RZ ;  /* 0x00000030101d7810 */ /* 0x000fe20007ffe0ff */
[----:B------:R-:W-:Y:S04]  /*0bc0*/  LDS R32, [R2+0x3c0] ;  /* 0x0003c00002207984 */ /* 0x000fe80000000800 */
[----:B------:R-:W-:-:S04]  /*0bd0*/  IMAD.WIDE.U32 R28, R29, 0x4, R18 ;  /* 0x000000041d1c7825 */ /* 0x000fc800078e0012 */
[----:B--2---:R-:W-:Y:S02]  /*0be0*/  FFMA R11, R12, R17, R11 ;  /* 0x000000110c0b7223 */ /* 0x004fe4000000000b */
[----:B------:R-:W-:Y:S02]  /*0bf0*/  LDS R12, [R2+0x340] ;  /* 0x00034000020c7984 */ /* 0x000fe40000000800 */
[----:B---3--:R-:W-:Y:S02]  /*0c00*/  FFMA R34, R8, R13, R11 ;  /* 0x0000000d08227223 */ /* 0x008fe4000000000b */
[----:B------:R-:W-:Y:S04]  /*0c10*/  LDS R13, [R2+0x300] ;  /* 0x00030000020d7984 */ /* 0x000fe80000000800 */
[----:B------:R-:W0:Y:S01]  /*0c20*/  LDS.128 R16, [R6+0x30] ;  /* 0x0000300006107984 */ /* 0x000e220000000c00 */
[----:B------:R-:W-:Y:S01]  /*0c30*/  BAR.SYNC.DEFER_BLOCKING 0x0 ;  /* 0x0000000000007b1d */ /* 0x000fe20000010000 */
[----:B------:R-:W-:-:S05]  /*0c40*/  IADD3 R9, PT, PT, R24, 0x10, RZ ;  /* 0x0000001018097810 */ /* 0x000fca0007ffe0ff */
[----:B------:R-:W-:-:S06]  /*0c50*/  IMAD.WIDE.U32 R30, R9, 0x4, R30 ;  /* 0x00000004091e7825 */ /* 0x000fcc00078e001e */
[----:B------:R-:W2:Y:S04]  /*0c60*/  LDG.E R30, desc[UR8][R30.64] ;  /* 0x000000081e1e7981 */ /* 0x000ea8000c1e1900 */
[----:B------:R-:W3:Y:S01]  /*0c70*/  LDG.E R29, desc[UR8][R28.64] ;  /* 0x000000081c1d7981 */ /* 0x000ee2000c1e1900 */
[----:B------:R-:W-:-:S04]  /*0c80*/  FFMA R35, R35, R14, R34 ;  /* 0x0000000e23237223 */ /* 0x000fc80000000022 */
[----:B------:R-:W-:-:S04]  /*0c90*/  FFMA R15, R36, R15, R35 ;  /* 0x0000000f240f7223 */ /* 0x000fc80000000023 */
[----:B0-----:R-:W-:-:S04]  /*0ca0*/  FFMA R13, R16, R13, R15 ;  /* 0x0000000d100d7223 */ /* 0x001fc8000000000f */
[----:B------:R-:W-:-:S04]  /*0cb0*/  FFMA R16, R12, R17, R13 ;  /* 0x000000110c107223 */ /* 0x000fc8000000000d */
[----:B------:R-:W-:-:S04]  /*0cc0*/  FFMA R33, R33, R18, R16 ;  /* 0x0000001221217223 */ /* 0x000fc80000000010 */
[----:B------:R-:W-:Y:S01]  /*0cd0*/  FFMA R19, R32, R19, R33 ;  /* 0x0000001320137223 */ /* 0x000fe20000000021 */
[----:B------:R-:W-:-:S04]  /*0ce0*/  IADD3 R25, PT, PT, R25, 0x4, RZ ;  /* 0x0000000419197810 */ /* 0x000fc80007ffe0ff */
[----:B------:R-:W-:Y:S02]  /*0cf0*/  ISETP.NE.AND P0, PT, R25, RZ, PT ;  /* 0x000000ff1900720c */ /* 0x000fe40003f05270 */
[----:B------:R-:W-:Y:S02]  /*0d00*/  IADD3 R22, PT, PT, R22, 0x4, RZ ;  /* 0x0000000416167810 */ /* 0x000fe40007ffe0ff */
[----:B------:R-:W-:Y:S01]  /*0d10*/  IADD3 R24, PT, PT, R24, 0x40, RZ ;  /* 0x0000004018187810 */ /* 0x000fe20007ffe0ff */
        /* <DEDUP_REMOVED lines=11> */
[----:B------:R-:W5:Y:S04]  /*0dd0*/  LDS R27, [R2+0x180] ;  /* 0x00018000021b7984 */ /* 0x000f680000000800 */
[----:B------:R-:W5:Y:S04]  /*0de0*/  LDS R32, [R2+0x1c0] ;  /* 0x0001c00002207984 */ /* 0x000f680000000800 */
[----:B------:R-:W-:Y:S01]  /*0df0*/  LDS R31, [R2+0x200] ;  /* 0x00020000021f7984 */ /* 0x000fe20000000800 */
[----:B0-----:R-:W-:-:S03]  /*0e00*/  FFMA R19, R8, R37, R19 ;  /* 0x0000002508137223 */ /* 0x001fc60000000013 */
[----:B------:R-:W-:Y:S01]  /*0e10*/  LDS R33, [R2+0x280] ;  /* 0x0002800002217984 */ /* 0x000fe20000000800 */
[----:B-1----:R-:W-:-:S03]  /*0e20*/  FFMA R34, R34, R9, R19 ;  /* 0x0000000922227223 */ /* 0x002fc60000000013 */
[----:B------:R-:W0:Y:S01]  /*0e30*/  LDS.128 R16, [R6+0x20] ;  /* 0x0000200006107984 */ /* 0x000e220000000c00 */
[----:B--2---:R-:W-:-:S03]  /*0e40*/  FFMA R35, R35, R10, R34 ;  /* 0x0000000a23237223 */ /* 0x004fc60000000022 */
[----:B------:R-:W1:Y:S01]  /*0e50*/  LDS R34, [R2+0x240] ;  /* 0x0002400002227984 */ /* 0x000e620000000800 */
[----:B---3--:R-:W-:-:S03]  /*0e60*/  FFMA R11, R28, R11, R35 ;  /* 0x0000000b1c0b7223 */ /* 0x008fc60000000023 */
[----:B------:R-:W-:Y:S01]  /*0e70*/  LDS R28, [R2+0x340] ;  /* 0x00034000021c7984 */ /* 0x000fe20000000800 */
[----:B----4-:R-:W-:-:S03]  /*0e80*/  FFMA R11, R12, R29, R11 ;  /* 0x0000001d0c0b7223 */ /* 0x010fc6000000000b */
[----:B------:R-:W2:Y:S01]  /*0e90*/  LDS R12, [R2+0x2c0] ;  /* 0x0002c000020c7984 */ /* 0x000ea20000000800 */
[----:B-----5:R-:W-:-:S03]  /*0ea0*/  FFMA R30, R30, R13, R11 ;  /* 0x0000000d1e1e7223 */ /* 0x020fc6000000000b */
[----:B------:R-:W-:Y:S04]  /*0eb0*/  LDS R13, [R2+0x300] ;  /* 0x00030000020d7984 */ /* 0x000fe80000000800 */
[----:B------:R-:W3:Y:S01]  /*0ec0*/  LDS.128 R8, [R6+0x30] ;  /* 0x0000300006087984 */ /* 0x000ee20000000c00 */
[----:B------:R-:W-:-:S03]  /*0ed0*/  FFMA R29, R27, R14, R30 ;  /* 0x0000000e1b1d7223 */ /* 0x000fc6000000001e */
[----:B------:R-:W4:Y:S04]  /*0ee0*/  LDS R27, [R2+0x380] ;  /* 0x00038000021b7984 */ /* 0x000f280000000800 */
[----:B------:R-:W5:Y:S01]  /*0ef0*/  LDS R14, [R2+0x3c0] ;  /* 0x0003c000020e7984 */ /* 0x000f620000000800 */
[----:B------:R-:W-:-:S04]  /*0f00*/  FFMA R15, R32, R15, R29 ;  /* 0x0000000f200f7223 */ /* 0x000fc8000000001d */
[----:B0-----:R-:W-:-:S04]  /*0f10*/  FFMA R15, R16, R31, R15 ;  /* 0x0000001f100f7223 */ /* 0x001fc8000000000f */
[----:B-1----:R-:W-:-:S04]  /*0f20*/  FFMA R34, R34, R17, R15 ;  /* 0x0000001122227223 */ /* 0x002fc8000000000f */
[----:B------:R-:W-:-:S04]  /*0f30*/  FFMA R33, R33, R18, R34 ;  /* 0x0000001221217223 */ /* 0x000fc80000000022 */
[----:B--2---:R-:W-:-:S04]  /*0f40*/  FFMA R19, R12, R19, R33 ;  /* 0x000000130c137223 */ /* 0x004fc80000000021 */
[----:B---3--:R-:W-:-:S04]  /*0f50*/  FFMA R13, R8, R13, R19 ;  /* 0x0000000d080d7223 */ /* 0x008fc80000000013 */
[----:B------:R-:W-:-:S04]  /*0f60*/  FFMA R28, R28, R9, R13 ;  /* 0x000000091c1c7223 */ /* 0x000fc8000000000d */
[----:B----4-:R-:W-:-:S04]  /*0f70*/  FFMA R27, R27, R10, R28 ;  /* 0x0000000a1b1b7223 */ /* 0x010fc8000000001c */
[----:B-----5:R-:W-:Y:S01]  /*0f80*/  FFMA R29, R14, R11, R27 ;  /* 0x0000000b0e1d7223 */ /* 0x020fe2000000001b */
[----:B------:R-:W-:Y:S06]  /*0f90*/  BAR.SYNC.DEFER_BLOCKING 0x0 ;  /* 0x0000000000007b1d */ /* 0x000fec0000010000 */
[----:B------:R-:W-:Y:S05]  /*0fa0*/  @P0 BRA `(.L_x_6) ;  /* 0xfffffff400040947 */ /* 0x000fea000383ffff */
.L_x_5:
[----:B------:R-:W-:Y:S01]  /*0fb0*/  LOP3.LUT P0, R8, R26, 0x3, RZ, 0xc0, !PT ;  /* 0x000000031a087812 */ /* 0x000fe2000780c0ff */
[----:B------:R-:W-:-:S05]  /*0fc0*/  IMAD R25, R5, R4, R7 ;  /* 0x0000000405197224 */ /* 0x000fca00078e0207 */
[----:B------:R-:W-:-:S07]  /*0fd0*/  IADD3 R25, PT, PT, R0, R25, RZ ;  /* 0x0000001900197210 */ /* 0x000fce0007ffe0ff */
[----:B------:R-:W-:Y:S05]  /*0fe0*/  @!P0 BRA `(.L_x_4) ;  /* 0x0000000800588947 */ /* 0x000fea0003800000 */
[----:B------:R-:W-:Y:S02]  /*0ff0*/  ISETP.NE.AND P0, PT, R8, 0x1, PT ;  /* 0x000000010800780c */ /* 0x000fe40003f05270 */
[----:B------:R-:W-:-:S04]  /*1000*/  LOP3.LUT R26, R26, 0x1, RZ, 0xc0, !PT ;  /* 0x000000011a1a7812 */ /* 0x000fc800078ec0ff */
[----:B------:R-:W-:-:S07]  /*1010*/  ISETP.NE.U32.AND P1, PT, R26, 0x1, PT ;  /* 0x000000011a00780c */ /* 0x000fce0003f25070 */
[----:B------:R-:W-:Y:S06]  /*1020*/  @!P0 BRA `(.L_x_7) ;  /* 0x0000000400808947 */ /* 0x000fec0003800000 */
[----:B------:R-:W0:Y:S01]  /*1030*/  LDC.64 R26, c[0x0][0x380] ;  /* 0x0000e000ff1a7b82 */ /* 0x000e220000000a00 */
[C---:B------:R-:W-:Y:S02]  /*1040*/  LEA R31, R20.reuse, R25, 0x4 ;  /* 0x00000019141f7211 */ /* 0x040fe400078e20ff */
[----:B------:R-:W-:-:S05]  /*1050*/  LEA R19, R20, R23, 0x4 ;  /* 0x0000001714137211 */ /* 0x000fca00078e20ff */
[----:B------:R-:W1:Y:S01]  /*1060*/  LDC.64 R16, c[0x0][0x388] ;  /* 0x0000e200ff107b82 */ /* 0x000e620000000a00 */
[----:B0-----:R-:W-:-:S05]  /*1070*/  IMAD.WIDE.U32 R14, R31, 0x4, R26 ;  /* 0x000000041f0e7825 */ /* 0x001fca00078e001a */
[----:B------:R-:W2:Y:S01]  /*1080*/  LDG.E R35, desc[UR8][R14.64] ;  /* 0x000000080e237981 */ /* 0x000ea2000c1e1900 */
[----:B-1----:R-:W-:-:S05]  /*1090*/  IMAD.WIDE.U32 R12, R19, 0x4, R16 ;  /* 0x00000004130c7825 */ /* 0x002fca00078e0010 */
[----:B------:R-:W3:Y:S01]  /*10a0*/  LDG.E R28, desc[UR8][R12.64] ;  /* 0x000000080c1c7981 */ /* 0x000ee2000c1e1900 */
[----:B------:R-:W-:Y:S02]  /*10b0*/  LEA R22, R7, R6, 0x2 ;  /* 0x0000000607167211 */ /* 0x000fe400078e10ff */
[----:B------:R-:W-:Y:S02]  /*10c0*/  IADD3 R31, PT, PT, R31, 0x10, RZ ;  /* 0x000000101f1f7810 */ /* 0x000fe40007ffe0ff */
[----:B------:R-:W-:-:S03]  /*10d0*/  IADD3 R19, PT, PT, R19, 0x10, RZ ;  /* 0x0000001013137810 */ /* 0x000fc60007ffe0ff */
[----:B------:R-:W-:Y:S01]  /*10e0*/  IMAD.WIDE.U32 R26, R31, 0x4, R26 ;  /* 0x000000041f1a7825 */ /* 0x000fe200078e001a */
        /* <DEDUP_REMOVED lines=11> */
[----:B------:R-:W-:Y:S04]  /*11a0*/  LDS R34, [R2+0x2c0] ;  /* 0x0002c00002227984 */ /* 0x000fe80000000800 */
[----:B------:R-:W-:Y:S01]  /*11b0*/  LDS R31, [R2+0x380] ;  /* 0x00038000021f7984 */ /* 0x000fe20000000800 */
[----:B0-----:R-:W-:-:S03]  /*11c0*/  FFMA R30, R8, R30, R29 ;  /* 0x0000001e081e7223 */ /* 0x001fc6000000001d */
[----:B------:R-:W0:Y:S04]  /*11d0*/  LDS R29, [R2+0x180] ;  /* 0x00018000021d7984 */ /* 0x000e280000000800 */
[----:B------:R-:W0:Y:S01]  /*11e0*/  LDS R8, [R2+0x1c0] ;  /* 0x0001c00002087984 */ /* 0x000e220000000800 */
[----:B-1----:R-:W-:-:S03]  /*11f0*/  FFMA R9, R37, R9, R30 ;  /* 0x0000000925097223 */ /* 0x002fc6000000001e */
[----:B------:R-:W-:Y:S01]  /*1200*/  LDS R37, [R2+0x300] ;  /* 0x0003000002257984 */ /* 0x000fe20000000800 */
[----:B--2---:R-:W-:-:S03]  /*1210*/  FFMA R9, R32, R10, R9 ;  /* 0x0000000a20097223 */ /* 0x004fc60000000009 */
[----:B------:R-:W-:Y:S01]  /*1220*/  LDS R32, [R2+0x240] ;  /* 0x0002400002207984 */ /* 0x000fe20000000800 */
[----:B---3--:R-:W-:-:S03]  /*1230*/  FFMA R9, R24, R11, R9 ;  /* 0x0000000b18097223 */ /* 0x008fc60000000009 */
[----:B------:R-:W-:Y:S01]  /*1240*/  LDS R24, [R2+0x340] ;  /* 0x0003400002187984 */ /* 0x000fe20000000800 */
[----:B----4-:R-:W-:-:S03]  /*1250*/  FFMA R9, R12, R33, R9 ;  /* 0x000000210c097223 */ /* 0x010fc60000000009 */
[----:B------:R-:W-:Y:S01]  /*1260*/  LDS R33, [R2+0x280] ;  /* 0x0002800002217984 */ /* 0x000fe20000000800 */
[----:B-----5:R-:W-:-:S03]  /*1270*/  FFMA R18, R18, R13, R9 ;  /* 0x0000000d12127223 */ /* 0x020fc60000000009 */
[----:B------:R-:W-:Y:S01]  /*1280*/  LDS R30, [R2+0x3c0] ;  /* 0x0003c000021e7984 */ /* 0x000fe20000000800 */
[----:B0-----:R-:W-:Y:S01]  /*1290*/  FFMA R9, R29, R14, R18 ;  /* 0x0000000e1d097223 */ /* 0x001fe20000000012 */
[----:B------:R-:W-:Y:S02]  /*12a0*/  IMAD.WIDE.U32 R28, R19, 0x4, R16 ;  /* 0x00000004131c7825 */ /* 0x000fe400078e0010 */
[----:B------:R-:W-:Y:S02]  /*12b0*/  LDS.128 R16, [R6+0x30] ;  /* 0x0000300006107984 */ /* 0x000fe40000000c00 */
[----:B------:R-:W-:Y:S02]  /*12c0*/  FFMA R9, R8, R15, R9 ;  /* 0x0000000f08097223 */ /* 0x000fe40000000009 */
[----:B------:R-:W-:Y:S04]  /*12d0*/  LDS R8, [R2+0x200] ;  /* 0x0002000002087984 */ /* 0x000fe80000000800 */
[----:B------:R-:W0:Y:S01]  /*12e0*/  LDS.128 R12, [R6+0x20] ;  /* 0x00002000060c7984 */ /* 0x000e220000000c00 */
[----:B------:R-:W-:Y:S06]  /*12f0*/  BAR.SYNC.DEFER_BLOCKING 0x0 ;  /* 0x0000000000007b1d */ /* 0x000fec0000010000 */
[----:B------:R-:W2:Y:S04]  /*1300*/  LDG.E R27, desc[UR8][R26.64] ;  /* 0x000000081a1b7981 */ /* 0x000ea8000c1e1900 */
[----:B------:R-:W3:Y:S01]  /*1310*/  LDG.E R28, desc[UR8][R28.64] ;  /* 0x000000081c1c7981 */ /* 0x000ee2000c1e1900 */
[----:B0-----:R-:W-:-:S04]  /*1320*/  FFMA R12, R12, R8, R9 ;  /* 0x000000080c0c7223 */ /* 0x001fc80000000009 */
[----:B------:R-:W-:-:S04]  /*1330*/  FFMA R12, R32, R13, R12 ;  /* 0x0000000d200c7223 */ /* 0x000fc8000000000c */
[----:B------:R-:W-:-:S04]  /*1340*/  FFMA R13, R33, R14, R12 ;  /* 0x0000000e210d7223 */ /* 0x000fc8000000000c */
[----:B------:R-:W-:-:S04]  /*1350*/  FFMA R13, R34, R15, R13 ;  /* 0x0000000f220d7223 */ /* 0x000fc8000000000d */
[----:B------:R-:W-:-:S04]  /*1360*/  FFMA R37, R16, R37, R13 ;  /* 0x0000002510257223 */ /* 0x000fc8000000000d */
[----:B------:R-:W-:-:S04]  /*1370*/  FFMA R24, R24, R17, R37 ;  /* 0x0000001118187223 */ /* 0x000fc80000000025 */
[----:B------:R-:W-:-:S04]  /*1380*/  FFMA R31, R31, R18, R24 ;  /* 0x000000121f1f7223 */ /* 0x000fc80000000018 */
[----:B------:R-:W-:Y:S01]  /*1390*/  FFMA R19, R30, R19, R31 ;  /* 0x000000131e137223 */ /* 0x000fe2000000001f */
        /* <DEDUP_REMOVED lines=16> */
[----:B------:R-:W-:Y:S04]  /*14a0*/  LDS R28, [R2+0x240] ;  /* 0x00024000021c7984 */ /* 0x000fe80000000800 */
[----:B------:R-:W0:Y:S01]  /*14b0*/  LDS.128 R16, [R6+0x20] ;  /* 0x0000200006107984 */ /* 0x000e220000000c00 */
[----:B-1----:R-:W-:-:S03]  /*14c0*/  FFMA R32, R32, R9, R35 ;  /* 0x0000000920207223 */ /* 0x002fc60000000023 */
[----:B------:R-:W1:Y:S01]  /*14d0*/  LDS R35, [R2+0x280] ;  /* 0x0002800002237984 */ /* 0x000e620000000800 */
[----:B--2---:R-:W-:-:S03]  /*14e0*/  FFMA R33, R33, R10, R32 ;  /* 0x0000000a21217223 */ /* 0x004fc60000000020 */
[----:B------:R-:W2:Y:S01]  /*14f0*/  LDS R30, [R2+0x2c0] ;  /* 0x0002c000021e7984 */ /* 0x000ea20000000800 */
[----:B---3--:R-:W-:-:S03]  /*1500*/  FFMA R37, R26, R11, R33 ;  /* 0x0000000b1a257223 */ /* 0x008fc60000000021 */
[----:B------:R-:W-:Y:S04]  /*1510*/  LDS R33, [R2+0x300] ;  /* 0x0003000002217984 */ /* 0x000fe80000000800 */
[----:B------:R-:W3:Y:S01]  /*1520*/  LDS.128 R8, [R6+0x30] ;  /* 0x0000300006087984 */ /* 0x000ee20000000c00 */
[----:B----4-:R-:W-:-:S03]  /*1530*/  FFMA R27, R12, R27, R37 ;  /* 0x0000001b0c1b7223 */ /* 0x010fc60000000025 */
[----:B------:R-:W4:Y:S01]  /*1540*/  LDS R12, [R2+0x340] ;  /* 0x00034000020c7984 */ /* 0x000f220000000800 */
[----:B-----5:R-:W-:-:S03]  /*1550*/  FFMA R26, R22, R13, R27 ;  /* 0x0000000d161a7223 */ /* 0x020fc6000000001b */
[----:B------:R-:W5:Y:S04]  /*1560*/  LDS R13, [R2+0x380] ;  /* 0x00038000020d7984 */ /* 0x000f680000000800 */
[----:B------:R-:W5:Y:S01]  /*1570*/  LDS R22, [R2+0x3c0] ;  /* 0x0003c00002167984 */ /* 0x000f620000000800 */
[----:B------:R-:W-:-:S04]  /*1580*/  FFMA R29, R29, R14, R26 ;  /* 0x0000000e1d1d7223 */ /* 0x000fc8000000001a */
[----:B------:R-:W-:-:S04]  /*1590*/  FFMA R15, R24, R15, R29 ;  /* 0x0000000f180f7223 */ /* 0x000fc8000000001d */
[----:B0-----:R-:W-:-:S04]  /*15a0*/  FFMA R15, R16, R31, R15 ;  /* 0x0000001f100f7223 */ /* 0x001fc8000000000f */
[----:B------:R-:W-:-:S04]  /*15b0*/  FFMA R28, R28, R17, R15 ;  /* 0x000000111c1c7223 */ /* 0x000fc8000000000f */
[----:B-1----:R-:W-:-:S04]  /*15c0*/  FFMA R35, R35, R18, R28 ;  /* 0x0000001223237223 */ /* 0x002fc8000000001c */
[----:B--2---:R-:W-:-:S04]  /*15d0*/  FFMA R19, R30, R19, R35 ;  /* 0x000000131e137223 */ /* 0x004fc80000000023 */
[----:B---3--:R-:W-:-:S04]  /*15e0*/  FFMA R19, R8, R33, R19 ;  /* 0x0000002108137223 */ /* 0x008fc80000000013 */
[----:B----4-:R-:W-:-:S04]  /*15f0*/  FFMA R12, R12, R9, R19 ;  /* 0x000000090c0c7223 */ /* 0x010fc80000000013 */
[----:B-----5:R-:W-:-:S04]  /*1600*/  FFMA R13, R13, R10, R12 ;  /* 0x0000000a0d0d7223 */ /* 0x020fc8000000000c */
[----:B------:R-:W-:Y:S01]  /*1610*/  FFMA R29, R22, R11, R13 ;  /* 0x0000000b161d7223 */ /* 0x000fe2000000000d */
[----:B------:R-:W-:Y:S06]  /*1620*/  BAR.SYNC.DEFER_BLOCKING 0x0 ;  /* 0x0000000000007b1d */ /* 0x000fec0000010000 */
.L_x_7:
[----:B------:R-:W-:Y:S05]  /*1630*/  @P1 BRA `(.L_x_4) ;  /* 0x0000000000c41947 */ /* 0x000fea0003800000 */
        /* <DEDUP_REMOVED lines=22> */
[----:B------:R-:W-:Y:S04]  /*17a0*/  LDS R25, [R2+0x200] ;  /* 0x0002000002197984 */ /* 0x000fe80000000800 */
[----:B------:R-:W5:Y:S01]  /*17b0*/  LDS.128 R16, [R6+0x20] ;  /* 0x0000200006107984 */ /* 0x000f620000000c00 */
[----:B0-----:R-:W-:-:S03]  /*17c0*/  FFMA R8, R8, R20, R29 ;  /* 0x0000001408087223 */ /* 0x001fc6000000001d */
[----:B------:R-:W0:Y:S01]  /*17d0*/  LDS R26, [R2+0x240] ;  /* 0x00024000021a7984 */ /* 0x000e220000000800 */
        /* <DEDUP_REMOVED lines=14> */
[----:B------:R-:W-:-:S04]  /*18c0*/  FFMA R15, R16, R25, R15 ;  /* 0x00000019100f7223 */ /* 0x000fc8000000000f */
[----:B0-----:R-:W-:-:S04]  /*18d0*/  FFMA R26, R26, R17, R15 ;  /* 0x000000111a1a7223 */ /* 0x001fc8000000000f */
[----:B-1----:R-:W-:-:S04]  /*18e0*/  FFMA R29, R29, R18, R26 ;  /* 0x000000121d1d7223 */ /* 0x002fc8000000001a */
[----:B--2---:R-:W-:-:S04]  /*18f0*/  FFMA R19, R8, R19, R29 ;  /* 0x0000001308137223 */ /* 0x004fc8000000001d */
[----:B---3--:R-:W-:-:S04]  /*1900*/  FFMA R9, R20, R9, R19 ;  /* 0x0000000914097223 */ /* 0x008fc80000000013 */
[----:B----4-:R-:W-:-:S04]  /*1910*/  FFMA R9, R10, R21, R9 ;  /* 0x000000150a097223 */ /* 0x010fc80000000009 */
[----:B-----5:R-:W-:-:S04]  /*1920*/  FFMA R12, R12, R22, R9 ;  /* 0x000000160c0c7223 */ /* 0x020fc80000000009 */
[----:B------:R-:W-:Y:S01]  /*1930*/  FFMA R29, R7, R23, R12 ;  /* 0x00000017071d7223 */ /* 0x000fe2000000000c */
[----:B------:R-:W-:Y:S06]  /*1940*/  BAR.SYNC.DEFER_BLOCKING 0x0 ;  /* 0x0000000000007b1d */ /* 0x000fec0000010000 */
.L_x_4:
[----:B------:R-:W0:Y:S01]  /*1950*/  LDC.64 R6, c[0x0][0x390] ;  /* 0x0000e400ff067b82 */ /* 0x000e220000000a00 */
[----:B------:R-:W-:-:S05]  /*1960*/  IMAD R3, R5, R4, R3 ;  /* 0x0000000405037224 */ /* 0x000fca00078e0203 */
[----:B------:R-:W-:-:S05]  /*1970*/  IADD3 R3, PT, PT, R0, R3, RZ ;  /* 0x0000000300037210 */ /* 0x000fca0007ffe0ff */
[----:B0-----:R-:W-:-:S05]  /*1980*/  IMAD.WIDE R2, R3, 0x4, R6 ;  /* 0x0000000403027825 */ /* 0x001fca00078e0206 */
[----:B------:R-:W-:Y:S01]  /*1990*/  STG.E desc[UR8][R2.64], R29 ;  /* 0x0000001d02007986 */ /* 0x000fe2000c101908 */
[----:B------:R-:W-:Y:S05]  /*19a0*/  EXIT ;  /* 0x000000000000794d */ /* 0x000fea0003800000 */
.L_x_8:
        /* <DEDUP_REMOVED lines=13> */
.L_x_10:


//--------------------- .nv.shared._Z11fast_kernelILi64ELi8EEvPK6float4S2_Pfii --------------------------
	.section	.nv.shared._Z11fast_kernelILi64ELi8EEvPK6float4S2_Pfii,"aw",@nobits
	.sectionflags	@""
	.align	4
.nv.shared._Z11fast_kernelILi64ELi8EEvPK6float4S2_Pfii:
	.zero		17920


//--------------------- .nv.shared.reserved.0     --------------------------
	.section	.nv.shared.reserved.0,"aw",@nobits
	.weak		__nv_reservedSMEM_offset_0_alias
	.size		__nv_reservedSMEM_offset_0_alias, 0, 64
	.other		__nv_reservedSMEM_offset_0_alias,@"STO_CUDA_RESERVED_SHARED STV_DEFAULT"
__nv_reservedSMEM_offset_0_alias:
	.zero		0
	.zero		64


//--------------------- .nv.shared._Z13simple_kernelPKfS0_Pfii --------------------------
	.section	.nv.shared._Z13simple_kernelPKfS0_Pfii,"aw",@nobits
	.sectionflags	@""
	.align	4
.nv.shared._Z13simple_kernelPKfS0_Pfii:
	.zero		3072


//--------------------- .nv.constant0._Z11fast_kernelILi64ELi8EEvPK6float4S2_Pfii --------------------------
	.section	.nv.constant0._Z11fast_kernelILi64ELi8EEvPK6float4S2_Pfii,"a",@progbits
	.sectionflags	@""
	.align	4
.nv.constant0._Z11fast_kernelILi64ELi8EEvPK6float4S2_Pfii:
	.zero		928


//--------------------- .nv.constant0._Z13simple_kernelPKfS0_Pfii --------------------------
	.section	.nv.constant0._Z13simple_kernelPKfS0_Pfii,"a",@progbits
	.sectionflags	@""
	.align	4
.nv.constant0._Z13simple_kernelPKfS0_Pfii:
	.zero		928


//--------------------- SYMBOLS --------------------------

	.type		.nv.reservedSmem.offset0,@object
	.size		.nv.reservedSmem.offset0,0x4
	.type		.nv.reservedSmem.cap,@object
	.size		.nv.reservedSmem.cap,0x4
